	.headerflags	@"EF_CUDA_TEXMODE_UNIFIED EF_CUDA_64BIT_ADDRESS EF_CUDA_ACCELERATORS EF_CUDA_SM90 EF_CUDA_VIRTUAL_SM(EF_CUDA_SM90)"
	.elftype	@"ET_EXEC"


//--------------------- .nv.info                  --------------------------
	.section	.nv.info,"",@"SHT_CUDA_INFO"
	.align	4


	//----- nvinfo : EIATTR_REGCOUNT
	.align		4
        /*0000*/ 	.byte	0x04, 0x2f
        /*0002*/ 	.short	(.L_1 - .L_0)
	.align		4
.L_0:
        /*0004*/ 	.word	index@(triton_poi_fused_max_pool2d_with_indices_10)
        /*0008*/ 	.word	0x000000a4


	//----- nvinfo : EIATTR_MIN_STACK_SIZE
	.align		4
.L_1:
        /*000c*/ 	.byte	0x04, 0x12
        /*000e*/ 	.short	(.L_3 - .L_2)
	.align		4
.L_2:
        /*0010*/ 	.word	index@(triton_poi_fused_max_pool2d_with_indices_10)
        /*0014*/ 	.word	0x00000000


	//----- nvinfo : EIATTR_FRAME_SIZE
	.align		4
.L_3:
        /*0018*/ 	.byte	0x04, 0x11
        /*001a*/ 	.short	(.L_5 - .L_4)
	.align		4
.L_4:
        /*001c*/ 	.word	index@(triton_poi_fused_max_pool2d_with_indices_10)
        /*0020*/ 	.word	0x00000000


	//----- nvinfo : EIATTR_MIN_STACK_SIZE
	.align		4
.L_5:
        /*0024*/ 	.byte	0x04, 0x12
        /*0026*/ 	.short	(.L_7 - .L_6)
	.align		4
.L_6:
        /*0028*/ 	.word	index@(triton_poi_fused_max_pool2d_with_indices_10)
        /*002c*/ 	.word	0x00000000
.L_7:


//--------------------- .nv.info.triton_poi_fused_max_pool2d_with_indices_10 --------------------------
	.section	.nv.info.triton_poi_fused_max_pool2d_with_indices_10,"",@"SHT_CUDA_INFO"
	.sectionflags	@""
	.align	4


	//----- nvinfo : EIATTR_CUDA_API_VERSION
	.align		4
        /*0000*/ 	.byte	0x04, 0x37
        /*0002*/ 	.short	(.L_9 - .L_8)
.L_8:
        /*0004*/ 	.word	0x0000007c


	//----- nvinfo : EIATTR_KPARAM_INFO
	.align		4
.L_9:
        /*0008*/ 	.byte	0x04, 0x17
        /*000a*/ 	.short	(.L_11 - .L_10)
.L_10:
        /*000c*/ 	.word	0x00000000
        /*0010*/ 	.short	0x0004
        /*0012*/ 	.short	0x001c
        /*0014*/ 	.byte	0x00, 0xf0, 0x11, 0x00


	//----- nvinfo : EIATTR_KPARAM_INFO
	.align		4
.L_11:
        /*0018*/ 	.byte	0x04, 0x17
        /*001a*/ 	.short	(.L_13 - .L_12)
.L_12:
        /*001c*/ 	.word	0x00000000
        /*0020*/ 	.short	0x0003
        /*0022*/ 	.short	0x0018
        /*0024*/ 	.byte	0x00, 0xf0, 0x11, 0x00


	//----- nvinfo : EIATTR_KPARAM_INFO
	.align		4
.L_13:
        /*0028*/ 	.byte	0x04, 0x17
        /*002a*/ 	.short	(.L_15 - .L_14)
.L_14:
        /*002c*/ 	.word	0x00000000
        /*0030*/ 	.short	0x0002
        /*0032*/ 	.short	0x0010
        /*0034*/ 	.byte	0x00, 0xf4, 0x21, 0x00


	//----- nvinfo : EIATTR_KPARAM_INFO
	.align		4
.L_15:
        /*0038*/ 	.byte	0x04, 0x17
        /*003a*/ 	.short	(.L_17 - .L_16)
.L_16:
        /*003c*/ 	.word	0x00000000
        /*0040*/ 	.short	0x0001
        /*0042*/ 	.short	0x0008
        /*0044*/ 	.byte	0x00, 0xf4, 0x21, 0x00


	//----- nvinfo : EIATTR_KPARAM_INFO
	.align		4
.L_17:
        /*0048*/ 	.byte	0x04, 0x17
        /*004a*/ 	.short	(.L_19 - .L_18)
.L_18:
        /*004c*/ 	.word	0x00000000
        /*0050*/ 	.short	0x0000
        /*0052*/ 	.short	0x0000
        /*0054*/ 	.byte	0x00, 0xf4, 0x21, 0x00


	//----- nvinfo : EIATTR_SPARSE_MMA_MASK
	.align		4
.L_19:
        /*0058*/ 	.byte	0x03, 0x50
        /*005a*/ 	.short	0x0000


	//----- nvinfo : EIATTR_MAXREG_COUNT
	.align		4
        /*005c*/ 	.byte	0x03, 0x1b
        /*005e*/ 	.short	0x00ff


	//----- nvinfo : EIATTR_EXIT_INSTR_OFFSETS
	.align		4
        /*0060*/ 	.byte	0x04, 0x1c
        /*0062*/ 	.short	(.L_21 - .L_20)


	//   ....[0]....
.L_20:
        /*0064*/ 	.word	0x00007590


	//   ....[1]....
        /*0068*/ 	.word	0x000075b0


	//----- nvinfo : EIATTR_REQNTID
	.align		4
.L_21:
        /*006c*/ 	.byte	0x04, 0x10
        /*006e*/ 	.short	(.L_23 - .L_22)
.L_22:
        /*0070*/ 	.word	0x00000100
        /*0074*/ 	.word	0x00000001
        /*0078*/ 	.word	0x00000001


	//----- nvinfo : EIATTR_CBANK_PARAM_SIZE
	.align		4
.L_23:
        /*007c*/ 	.byte	0x03, 0x19
        /*007e*/ 	.short	0x0020


	//----- nvinfo : EIATTR_PARAM_CBANK
	.align		4
        /*0080*/ 	.byte	0x04, 0x0a
        /*0082*/ 	.short	(.L_25 - .L_24)
	.align		4
.L_24:
        /*0084*/ 	.word	index@(.nv.constant0.triton_poi_fused_max_pool2d_with_indices_10)
        /*0088*/ 	.short	0x0210
        /*008a*/ 	.short	0x0020


	//----- nvinfo : EIATTR_SW_WAR
	.align		4
.L_25:
        /*008c*/ 	.byte	0x04, 0x36
        /*008e*/ 	.short	(.L_27 - .L_26)
.L_26:
        /*0090*/ 	.word	0x00000008
.L_27:


//--------------------- .nv.callgraph             --------------------------
	.section	.nv.callgraph,"",@"SHT_CUDA_CALLGRAPH"
	.align	4
	.sectionentsize	8
	.align		4
        /*0000*/ 	.word	0x00000000
	.align		4
        /*0004*/ 	.word	0xffffffff
	.align		4
        /*0008*/ 	.word	0x00000000
	.align		4
        /*000c*/ 	.word	0xfffffffe
	.align		4
        /*0010*/ 	.word	0x00000000
	.align		4
        /*0014*/ 	.word	0xfffffffd
	.align		4
        /*0018*/ 	.word	0x00000000
	.align		4
        /*001c*/ 	.word	0xfffffffc


//--------------------- .text.triton_poi_fused_max_pool2d_with_indices_10 --------------------------
	.section	.text.triton_poi_fused_max_pool2d_with_indices_10,"ax",@progbits
	.sectionflags	@"SHF_BARRIERS=1"
	.align	128
        .global         triton_poi_fused_max_pool2d_with_indices_10
        .type           triton_poi_fused_max_pool2d_with_indices_10,@function
        .size           triton_poi_fused_max_pool2d_with_indices_10,(.L_x_1 - triton_poi_fused_max_pool2d_with_indices_10)
        .other          triton_poi_fused_max_pool2d_with_indices_10,@"STO_CUDA_ENTRY STV_DEFAULT"
triton_poi_fused_max_pool2d_with_indices_10:
.text.triton_poi_fused_max_pool2d_with_indices_10:
[----:B------:R-:W0:Y:S01]  /*0000*/  LDC R1, c[0x0][0x28] ;  /* 0x00000a00ff017b82 */ /* 0x000e220000000800 */
[----:B------:R-:W1:Y:S01]  /*0010*/  S2R R7, SR_TID.X ;  /* 0x0000000000077919 */ /* 0x000e620000002100 */
[----:B------:R-:W-:Y:S01]  /*0020*/  IMAD.MOV.U32 R16, RZ, RZ, RZ ;  /* 0x000000ffff107224 */ /* 0x000fe200078e00ff */
[----:B------:R-:W-:Y:S01]  /*0030*/  ULDC.64 UR6, c[0x0][0x208] ;  /* 0x0000820000067ab9 */ /* 0x000fe20000000a00 */
[----:B------:R-:W1:Y:S01]  /*0040*/  S2R R0, SR_CTAID.X ;  /* 0x0000000000007919 */ /* 0x000e620000002500 */
[----:B------:R-:W2:Y:S01]  /*0050*/  S2R R6, SR_CTAID.Y ;  /* 0x0000000000067919 */ /* 0x000ea20000002600 */
[----:B-1----:R-:W-:-:S04]  /*0060*/  PRMT R5, R7, 0x6540, R0 ;  /* 0x0000654007057816 */ /* 0x002fc80000000000 */
[----:B------:R-:W-:Y:S01]  /*0070*/  SHF.R.S32.HI R2, RZ, 0x1f, R5 ;  /* 0x0000001fff027819 */ /* 0x000fe20000011405 */
[----:B------:R-:W-:Y:S02]  /*0080*/  VIADD R8, R5, 0xfffffff0 ;  /* 0xfffffff005087836 */ /* 0x000fe40000000000 */
[----:B--2---:R-:W-:Y:S01]  /*0090*/  IMAD.SHL.U32 R4, R6, 0x10, RZ ;  /* 0x0000001006047824 */ /* 0x004fe200078e00ff */
[----:B------:R-:W-:Y:S02]  /*00a0*/  LEA.HI R17, R2, R5, RZ, 0x4 ;  /* 0x0000000502117211 */ /* 0x000fe400078f20ff */
[----:B------:R-:W1:Y:S02]  /*00b0*/  LDC.64 R2, c[0x0][0x210] ;  /* 0x00008400ff027b82 */ /* 0x000e640000000a00 */
[----:B------:R-:W-:Y:S02]  /*00c0*/  LOP3.LUT R10, R17, 0xfffffff0, RZ, 0xc0, !PT ;  /* 0xfffffff0110a7812 */ /* 0x000fe400078ec0ff */
[----:B------:R-:W-:-:S03]  /*00d0*/  SHF.R.S32.HI R17, RZ, 0x4, R17 ;  /* 0x00000004ff117819 */ /* 0x000fc60000011411 */
[----:B------:R-:W-:-:S04]  /*00e0*/  IMAD.IADD R10, R5, 0x1, -R10 ;  /* 0x00000001050a7824 */ /* 0x000fc800078e0a0a */
[----:B------:R-:W-:Y:S01]  /*00f0*/  IMAD R9, R17, 0x20, R10 ;  /* 0x0000002011097824 */ /* 0x000fe200078e020a */
[----:B------:R-:W-:-:S03]  /*0100*/  ISETP.GT.AND P1, PT, R10, RZ, PT ;  /* 0x000000ff0a00720c */ /* 0x000fc60003f24270 */
[----:B------:R-:W-:Y:S01]  /*0110*/  IMAD.SHL.U32 R9, R9, 0x2, RZ ;  /* 0x0000000209097824 */ /* 0x000fe200078e00ff */
[----:B------:R-:W-:Y:S02]  /*0120*/  ISETP.LT.U32.AND P4, PT, R8, 0xf0, P1 ;  /* 0x000000f00800780c */ /* 0x000fe40000f81070 */
[----:B------:R-:W-:Y:S01]  /*0130*/  ISETP.GT.AND P0, PT, R10, -0x1, PT ;  /* 0xffffffff0a00780c */ /* 0x000fe20003f04270 */
[----:B------:R-:W-:Y:S01]  /*0140*/  VIADD R29, R9, 0xffffffdf ;  /* 0xffffffdf091d7836 */ /* 0x000fe20000000000 */
[----:B------:R-:W-:Y:S02]  /*0150*/  ISETP.LT.AND P2, PT, R4, 0x100, P4 ;  /* 0x000001000400780c */ /* 0x000fe40002741270 */
[----:B------:R-:W-:Y:S01]  /*0160*/  CS2R R22, SRZ ;  /* 0x0000000000167805 */ /* 0x000fe2000001ff00 */
[----:B------:R-:W-:Y:S01]  /*0170*/  IMAD.MOV.U32 R26, RZ, RZ, RZ ;  /* 0x000000ffff1a7224 */ /* 0x000fe200078e00ff */
[----:B------:R-:W-:Y:S01]  /*0180*/  P2R R38, PR, RZ, 0x2 ;  /* 0x00000002ff267803 */ /* 0x000fe20000000000 */
[----:B------:R-:W-:-:S04]  /*0190*/  IMAD R29, R6, 0x4000, R29 ;  /* 0x00004000061d7824 */ /* 0x000fc800078e021d */
[----:B-1----:R-:W-:-:S05]  /*01a0*/  IMAD.WIDE R12, R29, 0x4, R2 ;  /* 0x000000041d0c7825 */ /* 0x002fca00078e0202 */
[----:B------:R1:W2:Y:S01]  /*01b0*/  @P2 LDG.E.EL R16, desc[UR6][R12.64] ;  /* 0x000000060c102981 */ /* 0x0002a2000c2e1900 */
[----:B------:R-:W-:Y:S01]  /*01c0*/  ISETP.LT.U32.AND P3, PT, R8, 0xf0, P0 ;  /* 0x000000f00800780c */ /* 0x000fe20000761070 */
[C---:B------:R-:W-:Y:S02]  /*01d0*/  VIADD R27, R9.reuse, 0xffffffe0 ;  /* 0xffffffe0091b7836 */ /* 0x040fe40000000000 */
[C---:B------:R-:W-:Y:S01]  /*01e0*/  VIADD R8, R4.reuse, 0x1 ;  /* 0x0000000104087836 */ /* 0x040fe20000000000 */
[----:B------:R-:W-:Y:S01]  /*01f0*/  ISETP.LT.AND P5, PT, R4, 0x100, P3 ;  /* 0x000001000400780c */ /* 0x000fe20001fa1270 */
[----:B------:R-:W-:Y:S02]  /*0200*/  IMAD R27, R6, 0x4000, R27 ;  /* 0x00004000061b7824 */ /* 0x000fe400078e021b */
[----:B------:R-:W-:Y:S01]  /*0210*/  VIADD R25, R9, 0xffffffe1 ;  /* 0xffffffe109197836 */ /* 0x000fe20000000000 */
[----:B------:R-:W-:Y:S01]  /*0220*/  ISETP.LT.AND P6, PT, R8, 0x100, P4 ;  /* 0x000001000800780c */ /* 0x000fe200027c1270 */
[----:B------:R-:W-:-:S04]  /*0230*/  IMAD.WIDE R14, R27, 0x4, R2 ;  /* 0x000000041b0e7825 */ /* 0x000fc800078e0202 */
[----:B------:R-:W-:-:S04]  /*0240*/  VIADD R11, R29, 0x400 ;  /* 0x000004001d0b7836 */ /* 0x000fc80000000000 */
[----:B------:R-:W3:Y:S01]  /*0250*/  @P5 LDG.E.EL R23, desc[UR6][R14.64] ;  /* 0x000000060e175981 */ /* 0x000ee2000c2e1900 */
[----:B------:R-:W-:Y:S02]  /*0260*/  IMAD R25, R6, 0x4000, R25 ;  /* 0x0000400006197824 */ /* 0x000fe400078e0219 */
[----:B------:R-:W-:Y:S02]  /*0270*/  VIADD R19, R27, 0x400 ;  /* 0x000004001b137836 */ /* 0x000fe40000000000 */
[----:B-1----:R-:W-:-:S04]  /*0280*/  IMAD.WIDE R12, R11, 0x4, R2 ;  /* 0x000000040b0c7825 */ /* 0x002fc800078e0202 */
[--C-:B------:R-:W-:Y:S01]  /*0290*/  IMAD.WIDE R20, R25, 0x4, R2.reuse ;  /* 0x0000000419147825 */ /* 0x100fe200078e0202 */
[----:B------:R-:W4:Y:S03]  /*02a0*/  @P6 LDG.E.EL R22, desc[UR6][R12.64] ;  /* 0x000000060c166981 */ /* 0x000f26000c2e1900 */
[----:B------:R-:W-:Y:S01]  /*02b0*/  IMAD.MOV.U32 R11, RZ, RZ, RZ ;  /* 0x000000ffff0b7224 */ /* 0x000fe200078e00ff */
[----:B------:R-:W5:Y:S01]  /*02c0*/  @P5 LDG.E.EL R26, desc[UR6][R20.64] ;  /* 0x00000006141a5981 */ /* 0x000f62000c2e1900 */
[----:B------:R-:W-:Y:S01]  /*02d0*/  IMAD.WIDE R18, R19, 0x4, R2 ;  /* 0x0000000413127825 */ /* 0x000fe200078e0202 */
[----:B--2---:R-:W-:Y:S02]  /*02e0*/  SEL R16, R16, 0xff800000, P2 ;  /* 0xff80000010107807 */ /* 0x004fe40001000000 */
[----:B------:R-:W-:-:S13]  /*02f0*/  ISETP.LT.AND P2, PT, R8, 0x100, P3 ;  /* 0x000001000800780c */ /* 0x000fda0001f41270 */
[----:B------:R-:W2:Y:S01]  /*0300*/  @P2 LDG.E.EL R11, desc[UR6][R18.64] ;  /* 0x00000006120b2981 */ /* 0x000ea2000c2e1900 */
[----:B---3--:R-:W-:-:S04]  /*0310*/  SEL R23, R23, 0xff800000, P5 ;  /* 0xff80000017177807 */ /* 0x008fc80002800000 */
[C---:B------:R-:W-:Y:S02]  /*0320*/  FSETP.GT.AND P1, PT, R23.reuse, R16, PT ;  /* 0x000000101700720b */ /* 0x040fe40003f24000 */
[----:B----4-:R-:W-:Y:S02]  /*0330*/  SEL R22, R22, 0xff800000, P6 ;  /* 0xff80000016167807 */ /* 0x010fe40003000000 */
[----:B-----5:R-:W-:Y:S02]  /*0340*/  SEL R26, R26, 0xff800000, P5 ;  /* 0xff8000001a1a7807 */ /* 0x020fe40002800000 */
[----:B------:R-:W-:Y:S02]  /*0350*/  FSETP.NAN.AND P5, PT, R23, R23, PT ;  /* 0x000000171700720b */ /* 0x000fe40003fa8000 */
[----:B------:R-:W-:-:S05]  /*0360*/  P2R R39, PR, RZ, 0x2 ;  /* 0x00000002ff277803 */ /* 0x000fca0000000000 */
[----:B------:R-:W-:Y:S01]  /*0370*/  @!P1 SEL R23, R23, R16, P5 ;  /* 0x0000001017179207 */ /* 0x000fe20002800000 */
[----:B------:R-:W-:Y:S02]  /*0380*/  VIADD R40, R4, 0x2 ;  /* 0x0000000204287836 */ /* 0x000fe40000000000 */
[----:B------:R-:W-:Y:S02]  /*0390*/  VIADD R15, R25, 0x400 ;  /* 0x00000400190f7836 */ /* 0x000fe40000000000 */
[----:B------:R-:W-:Y:S02]  /*03a0*/  IMAD.MOV.U32 R28, RZ, RZ, RZ ;  /* 0x000000ffff1c7224 */ /* 0x000fe400078e00ff */
[----:B------:R-:W-:Y:S02]  /*03b0*/  VIADD R13, R29, 0x800 ;  /* 0x000008001d0d7836 */ /* 0x000fe40000000000 */
[----:B------:R-:W-:-:S04]  /*03c0*/  IMAD.WIDE R14, R15, 0x4, R2 ;  /* 0x000000040f0e7825 */ /* 0x000fc800078e0202 */
[----:B------:R-:W-:Y:S01]  /*03d0*/  IMAD.WIDE R12, R13, 0x4, R2 ;  /* 0x000000040d0c7825 */ /* 0x000fe200078e0202 */
[----:B------:R-:W3:Y:S01]  /*03e0*/  @P2 LDG.E.EL R28, desc[UR6][R14.64] ;  /* 0x000000060e1c2981 */ /* 0x000ee2000c2e1900 */
[----:B--2---:R-:W-:-:S04]  /*03f0*/  SEL R31, R11, 0xff800000, P2 ;  /* 0xff8000000b1f7807 */ /* 0x004fc80001000000 */
[C---:B------:R-:W-:Y:S02]  /*0400*/  FSETP.GT.AND P1, PT, R31.reuse, R22, PT ;  /* 0x000000161f00720b */ /* 0x040fe40003f24000 */
[----:B------:R-:W-:Y:S01]  /*0410*/  FSETP.NAN.AND P5, PT, R31, R31, PT ;  /* 0x0000001f1f00720b */ /* 0x000fe20003fa8000 */
[----:B------:R-:W-:-:S10]  /*0420*/  IMAD.MOV.U32 R11, RZ, RZ, RZ ;  /* 0x000000ffff0b7224 */ /* 0x000fd400078e00ff */
[----:B------:R-:W-:Y:S02]  /*0430*/  @!P1 SEL R31, R31, R22, P5 ;  /* 0x000000161f1f9207 */ /* 0x000fe40002800000 */
[----:B------:R-:W-:-:S13]  /*0440*/  ISETP.LT.AND P5, PT, R40, 0x100, P4 ;  /* 0x000001002800780c */ /* 0x000fda00027a1270 */
[----:B------:R-:W2:Y:S01]  /*0450*/  @P5 LDG.E.EL R11, desc[UR6][R12.64] ;  /* 0x000000060c0b5981 */ /* 0x000ea2000c2e1900 */
[----:B---3--:R-:W-:Y:S02]  /*0460*/  SEL R28, R28, 0xff800000, P2 ;  /* 0xff8000001c1c7807 */ /* 0x008fe40001000000 */
[----:B------:R-:W-:Y:S01]  /*0470*/  ISETP.LT.AND P2, PT, R40, 0x100, P3 ;  /* 0x000001002800780c */ /* 0x000fe20001f41270 */
[----:B------:R-:W-:Y:S01]  /*0480*/  IMAD.MOV.U32 R16, RZ, RZ, RZ ;  /* 0x000000ffff107224 */ /* 0x000fe200078e00ff */
[----:B--2---:R-:W-:Y:S01]  /*0490*/  SEL R18, R11, 0xff800000, P5 ;  /* 0xff8000000b127807 */ /* 0x004fe20002800000 */
[----:B------:R-:W-:-:S04]  /*04a0*/  VIADD R11, R27, 0x800 ;  /* 0x000008001b0b7836 */ /* 0x000fc80000000000 */
[----:B------:R-:W-:-:S06]  /*04b0*/  IMAD.WIDE R12, R11, 0x4, R2 ;  /* 0x000000040b0c7825 */ /* 0x000fcc00078e0202 */
[----:B------:R1:W2:Y:S01]  /*04c0*/  @P2 LDG.E.EL R16, desc[UR6][R12.64] ;  /* 0x000000060c102981 */ /* 0x0002a2000c2e1900 */
[----:B------:R-:W-:Y:S02]  /*04d0*/  P2R R41, PR, RZ, 0x2 ;  /* 0x00000002ff297803 */ /* 0x000fe40000000000 */
[-C--:B------:R-:W-:Y:S02]  /*04e0*/  FSETP.GEU.AND P1, PT, R23, R26.reuse, PT ;  /* 0x0000001a1700720b */ /* 0x080fe40003f2e000 */
[----:B------:R-:W-:Y:S02]  /*04f0*/  FSETP.NAN.AND P5, PT, R26, R26, PT ;  /* 0x0000001a1a00720b */ /* 0x000fe40003fa8000 */
[----:B------:R-:W-:-:S09]  /*0500*/  P2R R44, PR, RZ, 0x2 ;  /* 0x00000002ff2c7803 */ /* 0x000fd20000000000 */
[----:B------:R-:W-:Y:S01]  /*0510*/  @P1 SEL R26, R26, R23, P5 ;  /* 0x000000171a1a1207 */ /* 0x000fe20002800000 */
[----:B------:R-:W-:Y:S02]  /*0520*/  VIADD R11, R4, 0x3 ;  /* 0x00000003040b7836 */ /* 0x000fe40000000000 */
[----:B------:R-:W-:Y:S02]  /*0530*/  VIADD R15, R29, 0xc00 ;  /* 0x00000c001d0f7836 */ /* 0x000fe40000000000 */
[----:B------:R-:W-:Y:S02]  /*0540*/  IMAD.MOV.U32 R14, RZ, RZ, RZ ;  /* 0x000000ffff0e7224 */ /* 0x000fe400078e00ff */
[----:B-1----:R-:W-:Y:S01]  /*0550*/  IMAD.WIDE R12, R15, 0x4, R2 ;  /* 0x000000040f0c7825 */ /* 0x002fe200078e0202 */
[----:B--2---:R-:W-:-:S04]  /*0560*/  SEL R19, R16, 0xff800000, P2 ;  /* 0xff80000010137807 */ /* 0x004fc80001000000 */
[C---:B------:R-:W-:Y:S02]  /*0570*/  FSETP.GT.AND P1, PT, R19.reuse, R18, PT ;  /* 0x000000121300720b */ /* 0x040fe40003f24000 */
[----:B------:R-:W-:Y:S02]  /*0580*/  FSETP.NAN.AND P5, PT, R19, R19, PT ;  /* 0x000000131300720b */ /* 0x000fe40003fa8000 */
[----:B------:R-:W-:-:S09]  /*0590*/  P2R R43, PR, RZ, 0x2 ;  /* 0x00000002ff2b7803 */ /* 0x000fd20000000000 */
[----:B------:R-:W-:Y:S02]  /*05a0*/  @!P1 SEL R19, R19, R18, P5 ;  /* 0x0000001213139207 */ /* 0x000fe40002800000 */
[-C--:B------:R-:W-:Y:S02]  /*05b0*/  FSETP.GEU.AND P1, PT, R31, R28.reuse, PT ;  /* 0x0000001c1f00720b */ /* 0x080fe40003f2e000 */
[----:B------:R-:W-:-:S11]  /*05c0*/  FSETP.NAN.AND P5, PT, R28, R28, PT ;  /* 0x0000001c1c00720b */ /* 0x000fd60003fa8000 */
[----:B------:R-:W-:Y:S02]  /*05d0*/  @P1 SEL R28, R28, R31, P5 ;  /* 0x0000001f1c1c1207 */ /* 0x000fe40002800000 */
[----:B------:R-:W-:-:S13]  /*05e0*/  ISETP.LT.AND P5, PT, R11, 0x100, P4 ;  /* 0x000001000b00780c */ /* 0x000fda00027a1270 */
[----:B------:R-:W2:Y:S01]  /*05f0*/  @P5 LDG.E.EL R14, desc[UR6][R12.64] ;  /* 0x000000060c0e5981 */ /* 0x000ea2000c2e1900 */
[----:B------:R-:W-:Y:S02]  /*0600*/  VIADD R15, R27, 0xc00 ;  /* 0x00000c001b0f7836 */ /* 0x000fe40000000000 */
[----:B------:R-:W-:Y:S01]  /*0610*/  IMAD.MOV.U32 R16, RZ, RZ, RZ ;  /* 0x000000ffff107224 */ /* 0x000fe200078e00ff */
[----:B--2---:R-:W-:Y:S02]  /*0620*/  SEL R21, R14, 0xff800000, P5 ;  /* 0xff8000000e157807 */ /* 0x004fe40002800000 */
[----:B------:R-:W-:Y:S01]  /*0630*/  ISETP.LT.AND P5, PT, R11, 0x100, P3 ;  /* 0x000001000b00780c */ /* 0x000fe20001fa1270 */
[----:B------:R-:W-:-:S12]  /*0640*/  IMAD.WIDE R14, R15, 0x4, R2 ;  /* 0x000000040f0e7825 */ /* 0x000fd800078e0202 */
[----:B------:R-:W2:Y:S01]  /*0650*/  @P5 LDG.E.EL R16, desc[UR6][R14.64] ;  /* 0x000000060e105981 */ /* 0x000ea2000c2e1900 */
[----:B------:R-:W-:Y:S01]  /*0660*/  P2R R42, PR, RZ, 0x2 ;  /* 0x00000002ff2a7803 */ /* 0x000fe20000000000 */
[----:B------:R-:W-:Y:S01]  /*0670*/  VIADD R13, R25, 0x800 ;  /* 0x00000800190d7836 */ /* 0x000fe20000000000 */
[----:B------:R-:W-:-:S03]  /*0680*/  CS2R R30, SRZ ;  /* 0x00000000001e7805 */ /* 0x000fc6000001ff00 */
[----:B------:R-:W-:-:S05]  /*0690*/  IMAD.WIDE R12, R13, 0x4, R2 ;  /* 0x000000040d0c7825 */ /* 0x000fca00078e0202 */
[----:B------:R-:W3:Y:S01]  /*06a0*/  @P2 LDG.E.EL R30, desc[UR6][R12.64] ;  /* 0x000000060c1e2981 */ /* 0x000ee2000c2e1900 */
[----:B--2---:R-:W-:-:S04]  /*06b0*/  SEL R16, R16, 0xff800000, P5 ;  /* 0xff80000010107807 */ /* 0x004fc80002800000 */
[C---:B------:R-:W-:Y:S02]  /*06c0*/  FSETP.GT.AND P1, PT, R16.reuse, R21, PT ;  /* 0x000000151000720b */ /* 0x040fe40003f24000 */
[----:B------:R-:W-:-:S11]  /*06d0*/  FSETP.NAN.AND P6, PT, R16, R16, PT ;  /* 0x000000101000720b */ /* 0x000fd60003fc8000 */
[----:B------:R-:W-:Y:S01]  /*06e0*/  @!P1 SEL R16, R16, R21, P6 ;  /* 0x0000001510109207 */ /* 0x000fe20003000000 */
[----:B------:R-:W-:-:S04]  /*06f0*/  VIADD R21, R25, 0xc00 ;  /* 0x00000c0019157836 */ /* 0x000fc80000000000 */
[----:B------:R-:W-:-:S05]  /*0700*/  IMAD.WIDE R14, R21, 0x4, R2 ;  /* 0x00000004150e7825 */ /* 0x000fca00078e0202 */
[----:B------:R1:W2:Y:S01]  /*0710*/  @P5 LDG.E.EL R31, desc[UR6][R14.64] ;  /* 0x000000060e1f5981 */ /* 0x0002a2000c2e1900 */
[----:B---3--:R-:W-:Y:S02]  /*0720*/  SEL R30, R30, 0xff800000, P2 ;  /* 0xff8000001e1e7807 */ /* 0x008fe40001000000 */
[----:B------:R-:W-:Y:S02]  /*0730*/  P2R R47, PR, RZ, 0x2 ;  /* 0x00000002ff2f7803 */ /* 0x000fe40000000000 */
[-C--:B------:R-:W-:Y:S02]  /*0740*/  FSETP.GEU.AND P1, PT, R19, R30.reuse, PT ;  /* 0x0000001e1300720b */ /* 0x080fe40003f2e000 */
[----:B------:R-:W-:Y:S02]  /*0750*/  FSETP.NAN.AND P2, PT, R30, R30, PT ;  /* 0x0000001e1e00720b */ /* 0x000fe40003f48000 */
[----:B------:R-:W-:-:S09]  /*0760*/  P2R R45, PR, RZ, 0x2 ;  /* 0x00000002ff2d7803 */ /* 0x000fd20000000000 */
[----:B------:R-:W-:Y:S01]  /*0770*/  @P1 SEL R30, R30, R19, P2 ;  /* 0x000000131e1e1207 */ /* 0x000fe20001000000 */
[----:B------:R-:W-:Y:S02]  /*0780*/  VIADD R12, R4, 0x4 ;  /* 0x00000004040c7836 */ /* 0x000fe40000000000 */
[----:B------:R-:W-:-:S04]  /*0790*/  VIADD R13, R29, 0x1000 ;  /* 0x000010001d0d7836 */ /* 0x000fc80000000000 */
[----:B-1----:R-:W-:Y:S01]  /*07a0*/  IMAD.WIDE R14, R13, 0x4, R2 ;  /* 0x000000040d0e7825 */ /* 0x002fe200078e0202 */
[----:B--2---:R-:W-:-:S04]  /*07b0*/  SEL R31, R31, 0xff800000, P5 ;  /* 0xff8000001f1f7807 */ /* 0x004fc80002800000 */
[-C--:B------:R-:W-:Y:S02]  /*07c0*/  FSETP.GEU.AND P1, PT, R16, R31.reuse, PT ;  /* 0x0000001f1000720b */ /* 0x080fe40003f2e000 */
[----:B------:R-:W-:-:S11]  /*07d0*/  FSETP.NAN.AND P2, PT, R31, R31, PT ;  /* 0x0000001f1f00720b */ /* 0x000fd60003f48000 */
[----:B------:R-:W-:Y:S02]  /*07e0*/  @P1 SEL R31, R31, R16, P2 ;  /* 0x000000101f1f1207 */ /* 0x000fe40001000000 */
[----:B------:R-:W-:Y:S01]  /*07f0*/  ISETP.LT.AND P2, PT, R12, 0x100, P4 ;  /* 0x000001000c00780c */ /* 0x000fe20002741270 */
[----:B------:R-:W-:-:S12]  /*0800*/  IMAD.MOV.U32 R16, RZ, RZ, RZ ;  /* 0x000000ffff107224 */ /* 0x000fd800078e00ff */
[----:B------:R-:W2:Y:S01]  /*0810*/  @P2 LDG.E.EL R16, desc[UR6][R14.64] ;  /* 0x000000060e102981 */ /* 0x000ea2000c2e1900 */
[----:B------:R-:W-:Y:S02]  /*0820*/  VIADD R19, R27, 0x1000 ;  /* 0x000010001b137836 */ /* 0x000fe40000000000 */
[----:B------:R-:W-:Y:S02]  /*0830*/  IMAD.MOV.U32 R13, RZ, RZ, RZ ;  /* 0x000000ffff0d7224 */ /* 0x000fe400078e00ff */
[----:B------:R-:W-:Y:S01]  /*0840*/  IMAD.WIDE R18, R19, 0x4, R2 ;  /* 0x0000000413127825 */ /* 0x000fe200078e0202 */
[----:B--2---:R-:W-:Y:S02]  /*0850*/  SEL R16, R16, 0xff800000, P2 ;  /* 0xff80000010107807 */ /* 0x004fe40001000000 */
[----:B------:R-:W-:-:S13]  /*0860*/  ISETP.LT.AND P2, PT, R12, 0x100, P3 ;  /* 0x000001000c00780c */ /* 0x000fda0001f41270 */
[----:B------:R-:W2:Y:S01]  /*0870*/  @P2 LDG.E.EL R13, desc[UR6][R18.64] ;  /* 0x00000006120d2981 */ /* 0x000ea2000c2e1900 */
[----:B------:R-:W-:Y:S01]  /*0880*/  P2R R48, PR, RZ, 0x2 ;  /* 0x00000002ff307803 */ /* 0x000fe20000000000 */
[----:B------:R-:W-:-:S04]  /*0890*/  VIADD R15, R29, 0x1400 ;  /* 0x000014001d0f7836 */ /* 0x000fc80000000000 */
[----:B------:R-:W-:Y:S01]  /*08a0*/  IMAD.WIDE R14, R15, 0x4, R2 ;  /* 0x000000040f0e7825 */ /* 0x000fe200078e0202 */
[----:B--2---:R-:W-:-:S04]  /*08b0*/  SEL R21, R13, 0xff800000, P2 ;  /* 0xff8000000d157807 */ /* 0x004fc80001000000 */
[C---:B------:R-:W-:Y:S01]  /*08c0*/  FSETP.GT.AND P1, PT, R21.reuse, R16, PT ;  /* 0x000000101500720b */ /* 0x040fe20003f24000 */
[----:B------:R-:W-:Y:S01]  /*08d0*/  VIADD R13, R4, 0x5 ;  /* 0x00000005040d7836 */ /* 0x000fe20000000000 */
[----:B------:R-:W-:-:S11]  /*08e0*/  FSETP.NAN.AND P5, PT, R21, R21, PT ;  /* 0x000000151500720b */ /* 0x000fd60003fa8000 */
[----:B------:R-:W-:Y:S02]  /*08f0*/  @!P1 SEL R21, R21, R16, P5 ;  /* 0x0000001015159207 */ /* 0x000fe40002800000 */
[----:B------:R-:W-:Y:S01]  /*0900*/  ISETP.LT.AND P5, PT, R13, 0x100, P4 ;  /* 0x000001000d00780c */ /* 0x000fe200027a1270 */
[----:B------:R-:W-:-:S12]  /*0910*/  IMAD.MOV.U32 R16, RZ, RZ, RZ ;  /* 0x000000ffff107224 */ /* 0x000fd800078e00ff */
[----:B------:R-:W2:Y:S01]  /*0920*/  @P5 LDG.E.EL R16, desc[UR6][R14.64] ;  /* 0x000000060e105981 */ /* 0x000ea2000c2e1900 */
[----:B------:R-:W-:-:S04]  /*0930*/  VIADD R19, R27, 0x1400 ;  /* 0x000014001b137836 */ /* 0x000fc80000000000 */
[----:B------:R-:W-:Y:S01]  /*0940*/  IMAD.WIDE R18, R19, 0x4, R2 ;  /* 0x0000000413127825 */ /* 0x000fe200078e0202 */
[----:B--2---:R-:W-:Y:S02]  /*0950*/  SEL R23, R16, 0xff800000, P5 ;  /* 0xff80000010177807 */ /* 0x004fe40002800000 */
[----:B------:R-:W-:Y:S01]  /*0960*/  ISETP.LT.AND P5, PT, R13, 0x100, P3 ;  /* 0x000001000d00780c */ /* 0x000fe20001fa1270 */
[----:B------:R-:W-:-:S12]  /*0970*/  IMAD.MOV.U32 R16, RZ, RZ, RZ ;  /* 0x000000ffff107224 */ /* 0x000fd800078e00ff */
        /* <DEDUP_REMOVED lines=36> */
[----:B------:R-:W-:Y:S02]  /*0bc0*/  VIADD R19, R29, 0x1c00 ;  /* 0x00001c001d137836 */ /* 0x000fe40000000000 */
[----:B------:R-:W-:Y:S02]  /*0bd0*/  IMAD.MOV.U32 R16, RZ, RZ, RZ ;  /* 0x000000ffff107224 */ /* 0x000fe400078e00ff */
[----:B------:R-:W-:Y:S01]  /*0be0*/  IMAD.WIDE R18, R19, 0x4, R2 ;  /* 0x0000000413127825 */ /* 0x000fe200078e0202 */
[----:B--2---:R-:W-:-:S04]  /*0bf0*/  SEL R22, R15, 0xff800000, P2 ;  /* 0xff8000000f167807 */ /* 0x004fc80001000000 */
[----:B------:R-:W-:Y:S01]  /*0c00*/  FSETP.GT.AND P1, PT, R22, R23, PT ;  /* 0x000000171600720b */ /* 0x000fe20003f24000 */
[----:B------:R-:W-:Y:S01]  /*0c10*/  VIADD R15, R4, 0x7 ;  /* 0x00000007040f7836 */ /* 0x000fe20000000000 */
[----:B------:R-:W-:-:S11]  /*0c20*/  FSETP.NAN.AND P5, PT, R22, R22, PT ;  /* 0x000000161600720b */ /* 0x000fd60003fa8000 */
[----:B------:R-:W-:Y:S02]  /*0c30*/  @!P1 SEL R22, R22, R23, P5 ;  /* 0x0000001716169207 */ /* 0x000fe40002800000 */
[----:B------:R-:W-:-:S13]  /*0c40*/  ISETP.LT.AND P5, PT, R15, 0x100, P4 ;  /* 0x000001000f00780c */ /* 0x000fda00027a1270 */
        /* <DEDUP_REMOVED lines=8> */
[----:B------:R-:W-:-:S04]  /*0cd0*/  VIADD R19, R25, 0x1800 ;  /* 0x0000180019137836 */ /* 0x000fc80000000000 */
[----:B------:R-:W-:Y:S01]  /*0ce0*/  IMAD.WIDE R18, R19, 0x4, R2 ;  /* 0x0000000413127825 */ /* 0x000fe200078e0202 */
[----:B--2---:R-:W-:-:S04]  /*0cf0*/  SEL R16, R16, 0xff800000, P5 ;  /* 0xff80000010107807 */ /* 0x004fc80002800000 */
[C---:B------:R-:W-:Y:S02]  /*0d00*/  FSETP.GT.AND P1, PT, R16.reuse, R23, PT ;  /* 0x000000171000720b */ /* 0x040fe40003f24000 */
[----:B------:R-:W-:-:S11]  /*0d10*/  FSETP.NAN.AND P6, PT, R16, R16, PT ;  /* 0x000000101000720b */ /* 0x000fd60003fc8000 */
[----:B------:R-:W-:Y:S01]  /*0d20*/  @!P1 SEL R16, R16, R23, P6 ;  /* 0x0000001710109207 */ /* 0x000fe20003000000 */
[----:B------:R-:W-:-:S06]  /*0d30*/  IMAD.MOV.U32 R23, RZ, RZ, RZ ;  /* 0x000000ffff177224 */ /* 0x000fcc00078e00ff */
[----:B------:R-:W2:Y:S01]  /*0d40*/  @P2 LDG.E.EL R23, desc[UR6][R18.64] ;  /* 0x0000000612172981 */ /* 0x000ea2000c2e1900 */
[----:B------:R-:W-:Y:S01]  /*0d50*/  IMAD.MOV.U32 R24, RZ, RZ, RZ ;  /* 0x000000ffff187224 */ /* 0x000fe200078e00ff */
[----:B--2---:R-:W-:Y:S01]  /*0d60*/  SEL R65, R23, 0xff800000, P2 ;  /* 0xff80000017417807 */ /* 0x004fe20001000000 */
[----:B------:R-:W-:-:S04]  /*0d70*/  VIADD R23, R25, 0x1c00 ;  /* 0x00001c0019177836 */ /* 0x000fc80000000000 */
[----:B------:R-:W-:-:S05]  /*0d80*/  IMAD.WIDE R20, R23, 0x4, R2 ;  /* 0x0000000417147825 */ /* 0x000fca00078e0202 */
[----:B------:R-:W2:Y:S01]  /*0d90*/  @P5 LDG.E.EL R24, desc[UR6][R20.64] ;  /* 0x0000000614185981 */ /* 0x000ea2000c2e1900 */
[----:B------:R-:W-:Y:S02]  /*0da0*/  P2R R57, PR, RZ, 0x2 ;  /* 0x00000002ff397803 */ /* 0x000fe40000000000 */
[-C--:B------:R-:W-:Y:S02]  /*0db0*/  FSETP.GEU.AND P1, PT, R22, R65.reuse, PT ;  /* 0x000000411600720b */ /* 0x080fe40003f2e000 */
[----:B------:R-:W-:Y:S02]  /*0dc0*/  FSETP.NAN.AND P2, PT, R65, R65, PT ;  /* 0x000000414100720b */ /* 0x000fe40003f48000 */
[----:B------:R-:W-:-:S09]  /*0dd0*/  P2R R50, PR, RZ, 0x2 ;  /* 0x00000002ff327803 */ /* 0x000fd20000000000 */
[----:B------:R-:W-:Y:S01]  /*0de0*/  @P1 SEL R65, R65, R22, P2 ;  /* 0x0000001641411207 */ /* 0x000fe20001000000 */
[----:B------:R-:W-:Y:S02]  /*0df0*/  VIADD R19, R29, 0x2000 ;  /* 0x000020001d137836 */ /* 0x000fe40000000000 */
[----:B------:R-:W-:Y:S02]  /*0e00*/  IMAD.MOV.U32 R22, RZ, RZ, RZ ;  /* 0x000000ffff167224 */ /* 0x000fe400078e00ff */
[----:B------:R-:W-:Y:S01]  /*0e10*/  IMAD.WIDE R18, R19, 0x4, R2 ;  /* 0x0000000413127825 */ /* 0x000fe200078e0202 */
[----:B--2---:R-:W-:-:S04]  /*0e20*/  SEL R85, R24, 0xff800000, P5 ;  /* 0xff80000018557807 */ /* 0x004fc80002800000 */
[-C--:B------:R-:W-:Y:S02]  /*0e30*/  FSETP.GEU.AND P1, PT, R16, R85.reuse, PT ;  /* 0x000000551000720b */ /* 0x080fe40003f2e000 */
[----:B------:R-:W-:-:S11]  /*0e40*/  FSETP.NAN.AND P2, PT, R85, R85, PT ;  /* 0x000000555500720b */ /* 0x000fd60003f48000 */
[----:B------:R-:W-:Y:S01]  /*0e50*/  @P1 SEL R85, R85, R16, P2 ;  /* 0x0000001055551207 */ /* 0x000fe20001000000 */
[----:B------:R-:W-:-:S05]  /*0e60*/  VIADD R16, R4, 0x8 ;  /* 0x0000000804107836 */ /* 0x000fca0000000000 */
        /* <DEDUP_REMOVED lines=9> */
[----:B------:R-:W-:Y:S02]  /*0f00*/  VIADD R18, R4, 0x9 ;  /* 0x0000000904127836 */ /* 0x000fe40000000000 */
[----:B------:R-:W-:Y:S01]  /*0f10*/  IMAD.MOV.U32 R19, RZ, RZ, RZ ;  /* 0x000000ffff137224 */ /* 0x000fe200078e00ff */
[----:B--2---:R-:W-:-:S04]  /*0f20*/  SEL R24, R20, 0xff800000, P2 ;  /* 0xff80000014187807 */ /* 0x004fc80001000000 */
[C---:B------:R-:W-:Y:S02]  /*0f30*/  FSETP.GT.AND P1, PT, R24.reuse, R21, PT ;  /* 0x000000151800720b */ /* 0x040fe40003f24000 */
[----:B------:R-:W-:-:S11]  /*0f40*/  FSETP.NAN.AND P5, PT, R24, R24, PT ;  /* 0x000000181800720b */ /* 0x000fd60003fa8000 */
[----:B------:R-:W-:Y:S02]  /*0f50*/  @!P1 SEL R24, R24, R21, P5 ;  /* 0x0000001518189207 */ /* 0x000fe40002800000 */
[----:B------:R-:W-:Y:S01]  /*0f60*/  ISETP.LT.AND P5, PT, R18, 0x100, P4 ;  /* 0x000001001200780c */ /* 0x000fe200027a1270 */
[----:B------:R-:W-:-:S04]  /*0f70*/  VIADD R21, R29, 0x2400 ;  /* 0x000024001d157836 */ /* 0x000fc80000000000 */
[----:B------:R-:W-:-:S08]  /*0f80*/  IMAD.WIDE R20, R21, 0x4, R2 ;  /* 0x0000000415147825 */ /* 0x000fd000078e0202 */
        /* <DEDUP_REMOVED lines=16> */
[----:B------:R-:W-:-:S04]  /*1090*/  VIADD R35, R25, 0x2400 ;  /* 0x0000240019237836 */ /* 0x000fc80000000000 */
[----:B------:R-:W-:Y:S01]  /*10a0*/  IMAD.WIDE R22, R35, 0x4, R2 ;  /* 0x0000000423167825 */ /* 0x000fe200078e0202 */
[----:B--2---:R-:W-:-:S03]  /*10b0*/  SEL R87, R34, 0xff800000, P2 ;  /* 0xff80000022577807 */ /* 0x004fc60001000000 */
[----:B------:R-:W-:-:S06]  /*10c0*/  IMAD.MOV.U32 R34, RZ, RZ, RZ ;  /* 0x000000ffff227224 */ /* 0x000fcc00078e00ff */
        /* <DEDUP_REMOVED lines=96> */
[----:B------:R-:W-:Y:S02]  /*16d0*/  FSETP.NAN.AND P6, PT, R23, R23, PT ;  /* 0x000000171700720b */ /* 0x000fe40003fc8000 */
[----:B------:R-:W-:-:S09]  /*16e0*/  P2R R73, PR, RZ, 0x2 ;  /* 0x00000002ff497803 */ /* 0x000fd20000000000 */
[----:B------:R-:W-:Y:S02]  /*16f0*/  @!P1 SEL R23, R23, R68, P6 ;  /* 0x0000004417179207 */ /* 0x000fe40003000000 */
[----:B------:R-:W-:Y:S01]  /*1700*/  ISETP.NE.AND P1, PT, R38, RZ, PT ;  /* 0x000000ff2600720c */ /* 0x000fe20003f25270 */
[----:B------:R-:W-:-:S06]  /*1710*/  IMAD.MOV.U32 R38, RZ, RZ, RZ ;  /* 0x000000ffff267224 */ /* 0x000fcc00078e00ff */
[----:B------:R-:W2:Y:S01]  /*1720*/  @P2 LDG.E.EL R38, desc[UR6][R34.64] ;  /* 0x0000000622262981 */ /* 0x000ea2000c2e1900 */
[----:B------:R-:W-:-:S04]  /*1730*/  VIADD R63, R25, 0x3400 ;  /* 0x00003400193f7836 */ /* 0x000fc80000000000 */
[----:B------:R-:W-:Y:S01]  /*1740*/  IMAD.WIDE R36, R63, 0x4, R2 ;  /* 0x000000043f247825 */ /* 0x000fe200078e0202 */
[----:B--2---:R-:W-:-:S03]  /*1750*/  SEL R93, R38, 0xff800000, P2 ;  /* 0xff800000265d7807 */ /* 0x004fc60001000000 */
[----:B------:R-:W-:-:S06]  /*1760*/  IMAD.MOV.U32 R38, RZ, RZ, RZ ;  /* 0x000000ffff267224 */ /* 0x000fcc00078e00ff */
[----:B------:R-:W2:Y:S01]  /*1770*/  @P5 LDG.E.EL R38, desc[UR6][R36.64] ;  /* 0x0000000624265981 */ /* 0x000ea2000c2e1900 */
[-C--:B------:R-:W-:Y:S02]  /*1780*/  FSETP.GEU.AND P6, PT, R24, R93.reuse, PT ;  /* 0x0000005d1800720b */ /* 0x080fe40003fce000 */
[----:B------:R-:W-:Y:S01]  /*1790*/  FSETP.NAN.AND P2, PT, R93, R93, PT ;  /* 0x0000005d5d00720b */ /* 0x000fe20003f48000 */
[----:B------:R-:W-:-:S10]  /*17a0*/  VIADD R35, R29, 0x3800 ;  /* 0x000038001d237836 */ /* 0x000fd40000000000 */
[----:B------:R-:W-:Y:S01]  /*17b0*/  @P6 SEL R93, R93, R24, P2 ;  /* 0x000000185d5d6207 */ /* 0x000fe20001000000 */
[----:B------:R-:W-:Y:S02]  /*17c0*/  VIADD R24, R4, 0xe ;  /* 0x0000000e04187836 */ /* 0x000fe40000000000 */
[----:B------:R-:W-:Y:S01]  /*17d0*/  IMAD.WIDE R34, R35, 0x4, R2 ;  /* 0x0000000423227825 */ /* 0x000fe200078e0202 */
[----:B--2---:R-:W-:-:S04]  /*17e0*/  SEL R63, R38, 0xff800000, P5 ;  /* 0xff800000263f7807 */ /* 0x004fc80002800000 */
[-C--:B------:R-:W-:Y:S02]  /*17f0*/  FSETP.GEU.AND P5, PT, R23, R63.reuse, PT ;  /* 0x0000003f1700720b */ /* 0x080fe40003fae000 */
[----:B------:R-:W-:-:S11]  /*1800*/  FSETP.NAN.AND P2, PT, R63, R63, PT ;  /* 0x0000003f3f00720b */ /* 0x000fd60003f48000 */
[----:B------:R-:W-:Y:S02]  /*1810*/  @P5 SEL R63, R63, R23, P2 ;  /* 0x000000173f3f5207 */ /* 0x000fe40001000000 */
        /* <DEDUP_REMOVED lines=9> */
[----:B------:R-:W-:Y:S02]  /*18b0*/  VIADD R35, R29, 0x3c00 ;  /* 0x00003c001d237836 */ /* 0x000fe40000000000 */
[----:B------:R-:W-:Y:S02]  /*18c0*/  IMAD.MOV.U32 R29, RZ, RZ, RZ ;  /* 0x000000ffff1d7224 */ /* 0x000fe400078e00ff */
[----:B------:R-:W-:Y:S01]  /*18d0*/  IMAD.WIDE R34, R35, 0x4, R2 ;  /* 0x0000000423227825 */ /* 0x000fe200078e0202 */
[----:B--2---:R-:W-:-:S03]  /*18e0*/  SEL R38, R23, 0xff800000, P2 ;  /* 0xff80000017267807 */ /* 0x004fc60001000000 */
[----:B------:R-:W-:-:S05]  /*18f0*/  VIADD R23, R4, 0xf ;  /* 0x0000000f04177836 */ /* 0x000fca0000000000 */
[----:B------:R-:W-:-:S13]  /*1900*/  ISETP.LT.AND P4, PT, R23, 0x100, P4 ;  /* 0x000001001700780c */ /* 0x000fda0002781270 */
[----:B------:R1:W2:Y:S02]  /*1910*/  @P4 LDG.E.EL R29, desc[UR6][R34.64] ;  /* 0x00000006221d4981 */ /* 0x0002a4000c2e1900 */
[----:B-1----:R-:W-:-:S04]  /*1920*/  VIADD R35, R25, 0x3800 ;  /* 0x0000380019237836 */ /* 0x002fc80000000000 */
[----:B------:R-:W-:Y:S01]  /*1930*/  IMAD.WIDE R34, R35, 0x4, R2 ;  /* 0x0000000423227825 */ /* 0x000fe200078e0202 */
[----:B------:R-:W-:Y:S02]  /*1940*/  ISETP.LT.AND P3, PT, R23, 0x100, P3 ;  /* 0x000001001700780c */ /* 0x000fe40001f61270 */
[----:B--2---:R-:W-:Y:S01]  /*1950*/  SEL R74, R29, 0xff800000, P4 ;  /* 0xff8000001d4a7807 */ /* 0x004fe20002000000 */
[----:B------:R-:W-:-:S06]  /*1960*/  IMAD.MOV.U32 R29, RZ, RZ, RZ ;  /* 0x000000ffff1d7224 */ /* 0x000fcc00078e00ff */
[----:B------:R-:W2:Y:S01]  /*1970*/  @P2 LDG.E.EL R29, desc[UR6][R34.64] ;  /* 0x00000006221d2981 */ /* 0x000ea2000c2e1900 */
[----:B------:R-:W-:Y:S02]  /*1980*/  VIADD R37, R27, 0x3c00 ;  /* 0x00003c001b257836 */ /* 0x000fe40000000000 */
[----:B------:R-:W-:Y:S02]  /*1990*/  IMAD.MOV.U32 R27, RZ, RZ, RZ ;  /* 0x000000ffff1b7224 */ /* 0x000fe400078e00ff */
[----:B------:R-:W-:-:S05]  /*19a0*/  IMAD.WIDE R36, R37, 0x4, R2 ;  /* 0x0000000425247825 */ /* 0x000fca00078e0202 */
[----:B------:R1:W3:Y:S01]  /*19b0*/  @P3 LDG.E.EL R27, desc[UR6][R36.64] ;  /* 0x00000006241b3981 */ /* 0x0002e2000c2e1900 */
[----:B------:R-:W-:-:S04]  /*19c0*/  VIADD R25, R25, 0x3c00 ;  /* 0x00003c0019197836 */ /* 0x000fc80000000000 */
[----:B-1----:R-:W-:Y:S01]  /*19d0*/  IMAD.WIDE R36, R25, 0x4, R2 ;  /* 0x0000000419247825 */ /* 0x002fe200078e0202 */
[----:B------:R-:W-:Y:S02]  /*19e0*/  P2R R67, PR, RZ, 0x40 ;  /* 0x00000040ff437803 */ /* 0x000fe40000000000 */
[----:B--2---:R-:W-:Y:S01]  /*19f0*/  SEL R95, R29, 0xff800000, P2 ;  /* 0xff8000001d5f7807 */ /* 0x004fe20001000000 */
[----:B------:R-:W-:-:S06]  /*1a00*/  IMAD.MOV.U32 R29, RZ, RZ, RZ ;  /* 0x000000ffff1d7224 */ /* 0x000fcc00078e00ff */
[----:B------:R-:W2:Y:S01]  /*1a10*/  @P3 LDG.E.EL R29, desc[UR6][R36.64] ;  /* 0x00000006241d3981 */ /* 0x000ea2000c2e1900 */
[C---:B------:R-:W-:Y:S02]  /*1a20*/  FSETP.GT.AND P6, PT, R38.reuse, R75, PT ;  /* 0x0000004b2600720b */ /* 0x040fe40003fc4000 */
[----:B------:R-:W-:Y:S02]  /*1a30*/  P2R R68, PR, RZ, 0x20 ;  /* 0x00000020ff447803 */ /* 0x000fe40000000000 */
[----:B------:R-:W-:Y:S02]  /*1a40*/  FSETP.NAN.AND P5, PT, R38, R38, PT ;  /* 0x000000262600720b */ /* 0x000fe40003fa8000 */
[----:B---3--:R-:W-:Y:S02]  /*1a50*/  SEL R27, R27, 0xff800000, P3 ;  /* 0xff8000001b1b7807 */ /* 0x008fe40001800000 */
[----:B------:R-:W-:-:S05]  /*1a60*/  P2R R70, PR, RZ, 0x40 ;  /* 0x00000040ff467803 */ /* 0x000fca0000000000 */
[----:B------:R-:W-:Y:S02]  /*1a70*/  @!P6 SEL R38, R38, R75, P5 ;  /* 0x0000004b2626e207 */ /* 0x000fe40002800000 */
[C---:B------:R-:W-:Y:S02]  /*1a80*/  FSETP.GT.AND P6, PT, R27.reuse, R74, PT ;  /* 0x0000004a1b00720b */ /* 0x040fe40003fc4000 */
[----:B------:R-:W-:Y:S02]  /*1a90*/  FSETP.GEU.AND P5, PT, R38, R95, PT ;  /* 0x0000005f2600720b */ /* 0x000fe40003fae000 */
[----:B------:R-:W-:Y:S02]  /*1aa0*/  FSETP.NAN.AND P4, PT, R27, R27, PT ;  /* 0x0000001b1b00720b */ /* 0x000fe40003f88000 */
[----:B------:R-:W-:-:S07]  /*1ab0*/  FSETP.NAN.AND P2, PT, R95, R95, PT ;  /* 0x0000005f5f00720b */ /* 0x000fce0003f48000 */
[----:B------:R-:W-:Y:S02]  /*1ac0*/  @!P6 SEL R27, R27, R74, P4 ;  /* 0x0000004a1b1be207 */ /* 0x000fe40002000000 */
[----:B------:R-:W-:Y:S01]  /*1ad0*/  @P5 SEL R95, R95, R38, P2 ;  /* 0x000000265f5f5207 */ /* 0x000fe20001000000 */
[----:B------:R-:W-:-:S05]  /*1ae0*/  VIADD R38, R5, 0xf ;  /* 0x0000000f05267836 */ /* 0x000fca0000000000 */
[----:B------:R-:W-:Y:S01]  /*1af0*/  ISETP.LT.U32.AND P1, PT, R38, 0x10f, P1 ;  /* 0x0000010f2600780c */ /* 0x000fe20000f21070 */
[----:B------:R-:W-:-:S04]  /*1b00*/  VIADD R25, R9, 0xffffffff ;  /* 0xffffffff09197836 */ /* 0x000fc80000000000 */
[----:B------:R-:W-:-:S04]  /*1b10*/  IMAD R25, R6, 0x4000, R25 ;  /* 0x0000400006197824 */ /* 0x000fc800078e0219 */
        /* <DEDUP_REMOVED lines=14> */
[----:B------:R-:W-:Y:S02]  /*1c00*/  P2R R74, PR, RZ, 0x8 ;  /* 0x00000008ff4a7803 */ /* 0x000fe40000000000 */
[----:B------:R-:W-:-:S04]  /*1c10*/  FSETP.GEU.AND P3, PT, R26, R97, PT ;  /* 0x000000611a00720b */ /* 0x000fc80003f6e000 */
[----:B------:R-:W-:Y:S02]  /*1c20*/  P2R R77, PR, RZ, 0x8 ;  /* 0x00000008ff4d7803 */ /* 0x000fe40000000000 */
[----:B--2---:R-:W-:Y:S02]  /*1c30*/  SEL R99, R27, 0xff800000, P2 ;  /* 0xff8000001b637807 */ /* 0x004fe40001000000 */
[----:B------:R-:W-:-:S05]  /*1c40*/  FSETP.NAN.AND P2, PT, R97, R97, PT ;  /* 0x000000616100720b */ /* 0x000fca0003f48000 */
[----:B------:R-:W-:Y:S02]  /*1c50*/  @P3 SEL R97, R97, R26, P2 ;  /* 0x0000001a61613207 */ /* 0x000fe40001000000 */
[-C--:B------:R-:W-:Y:S02]  /*1c60*/  FSETP.GEU.AND P3, PT, R28, R99.reuse, PT ;  /* 0x000000631c00720b */ /* 0x080fe40003f6e000 */
[----:B------:R-:W-:Y:S01]  /*1c70*/  FSETP.NAN.AND P2, PT, R99, R99, PT ;  /* 0x000000636300720b */ /* 0x000fe20003f48000 */
[----:B------:R-:W-:-:S10]  /*1c80*/  VIADD R27, R25, 0x800 ;  /* 0x00000800191b7836 */ /* 0x000fd40000000000 */
[----:B------:R-:W-:Y:S02]  /*1c90*/  @P3 SEL R99, R99, R28, P2 ;  /* 0x0000001c63633207 */ /* 0x000fe40001000000 */
[----:B------:R-:W-:Y:S01]  /*1ca0*/  ISETP.LT.AND P2, PT, R40, 0x100, P1 ;  /* 0x000001002800780c */ /* 0x000fe20000f41270 */
[----:B------:R-:W-:Y:S02]  /*1cb0*/  IMAD.MOV.U32 R28, RZ, RZ, RZ ;  /* 0x000000ffff1c7224 */ /* 0x000fe400078e00ff */
[----:B------:R-:W-:-:S10]  /*1cc0*/  IMAD.WIDE R26, R27, 0x4, R2 ;  /* 0x000000041b1a7825 */ /* 0x000fd400078e0202 */
[----:B------:R-:W2:Y:S01]  /*1cd0*/  @P2 LDG.E.EL R28, desc[UR6][R26.64] ;  /* 0x000000061a1c2981 */ /* 0x000ea2000c2e1900 */
[----:B------:R-:W-:Y:S02]  /*1ce0*/  VIADD R29, R25, 0xc00 ;  /* 0x00000c00191d7836 */ /* 0x000fe40000000000 */
[----:B------:R-:W-:Y:S01]  /*1cf0*/  IMAD.MOV.U32 R34, RZ, RZ, RZ ;  /* 0x000000ffff227224 */ /* 0x000fe200078e00ff */
[----:B--2---:R-:W-:Y:S02]  /*1d00*/  SEL R101, R28, 0xff800000, P2 ;  /* 0xff8000001c657807 */ /* 0x004fe40001000000 */
[----:B------:R-:W-:Y:S01]  /*1d10*/  ISETP.LT.AND P2, PT, R11, 0x100, P1 ;  /* 0x000001000b00780c */ /* 0x000fe20000f41270 */
[----:B------:R-:W-:-:S12]  /*1d20*/  IMAD.WIDE R28, R29, 0x4, R2 ;  /* 0x000000041d1c7825 */ /* 0x000fd800078e0202 */
[----:B------:R-:W2:Y:S01]  /*1d30*/  @P2 LDG.E.EL R34, desc[UR6][R28.64] ;  /* 0x000000061c222981 */ /* 0x000ea2000c2e1900 */
[----:B------:R-:W-:Y:S02]  /*1d40*/  P2R R76, PR, RZ, 0x8 ;  /* 0x00000008ff4c7803 */ /* 0x000fe40000000000 */
[----:B------:R-:W-:-:S04]  /*1d50*/  FSETP.GEU.AND P3, PT, R30, R101, PT ;  /* 0x000000651e00720b */ /* 0x000fc80003f6e000 */
[----:B------:R-:W-:Y:S01]  /*1d60*/  P2R R79, PR, RZ, 0x8 ;  /* 0x00000008ff4f7803 */ /* 0x000fe20000000000 */
[----:B------:R-:W-:-:S04]  /*1d70*/  VIADD R27, R25, 0x1000 ;  /* 0x00001000191b7836 */ /* 0x000fc80000000000 */
[----:B------:R-:W-:Y:S01]  /*1d80*/  IMAD.WIDE R26, R27, 0x4, R2 ;  /* 0x000000041b1a7825 */ /* 0x000fe200078e0202 */
[----:B--2---:R-:W-:Y:S02]  /*1d90*/  SEL R100, R34, 0xff800000, P2 ;  /* 0xff80000022647807 */ /* 0x004fe40001000000 */
[----:B------:R-:W-:-:S04]  /*1da0*/  FSETP.NAN.AND P2, PT, R101, R101, PT ;  /* 0x000000656500720b */ /* 0x000fc80003f48000 */
[----:B------:R-:W-:Y:S02]  /*1db0*/  @P3 SEL R101, R101, R30, P2 ;  /* 0x0000001e65653207 */ /* 0x000fe40001000000 */
[-C--:B------:R-:W-:Y:S02]  /*1dc0*/  FSETP.GEU.AND P3, PT, R31, R100.reuse, PT ;  /* 0x000000641f00720b */ /* 0x080fe40003f6e000 */
[----:B------:R-:W-:Y:S01]  /*1dd0*/  FSETP.NAN.AND P2, PT, R100, R100, PT ;  /* 0x000000646400720b */ /* 0x000fe20003f48000 */
[----:B------:R-:W-:-:S10]  /*1de0*/  IMAD.MOV.U32 R30, RZ, RZ, RZ ;  /* 0x000000ffff1e7224 */ /* 0x000fd400078e00ff */
[----:B------:R-:W-:Y:S02]  /*1df0*/  @P3 SEL R100, R100, R31, P2 ;  /* 0x0000001f64643207 */ /* 0x000fe40001000000 */
        /* <DEDUP_REMOVED lines=71> */
[----:B------:R-:W-:Y:S02]  /*2270*/  VIADD R27, R25, 0x3000 ;  /* 0x00003000191b7836 */ /* 0x000fe40000000000 */
[----:B------:R-:W-:Y:S02]  /*2280*/  IMAD.MOV.U32 R32, RZ, RZ, RZ ;  /* 0x000000ffff207224 */ /* 0x000fe400078e00ff */
[----:B------:R-:W-:Y:S01]  /*2290*/  IMAD.WIDE R26, R27, 0x4, R2 ;  /* 0x000000041b1a7825 */ /* 0x000fe200078e0202 */
[----:B--2---:R-:W-:Y:S02]  /*22a0*/  SEL R115, R30, 0xff800000, P2 ;  /* 0xff8000001e737807 */ /* 0x004fe40001000000 */
[----:B------:R-:W-:-:S04]  /*22b0*/  FSETP.NAN.AND P2, PT, R114, R114, PT ;  /* 0x000000727200720b */ /* 0x000fc80003f48000 */
[----:B------:R-:W-:Y:S02]  /*22c0*/  @P3 SEL R114, R114, R89, P2 ;  /* 0x0000005972723207 */ /* 0x000fe40001000000 */
[-C--:B------:R-:W-:Y:S02]  /*22d0*/  FSETP.GEU.AND P3, PT, R64, R115.reuse, PT ;  /* 0x000000734000720b */ /* 0x080fe40003f6e000 */
[----:B------:R-:W-:-:S11]  /*22e0*/  FSETP.NAN.AND P2, PT, R115, R115, PT ;  /* 0x000000737300720b */ /* 0x000fd60003f48000 */
[----:B------:R-:W-:Y:S02]  /*22f0*/  @P3 SEL R115, R115, R64, P2 ;  /* 0x0000004073733207 */ /* 0x000fe40001000000 */
[----:B------:R-:W-:-:S13]  /*2300*/  ISETP.LT.AND P2, PT, R21, 0x100, P1 ;  /* 0x000001001500780c */ /* 0x000fda0000f41270 */
[----:B------:R-:W2:Y:S01]  /*2310*/  @P2 LDG.E.EL R32, desc[UR6][R26.64] ;  /* 0x000000061a202981 */ /* 0x000ea2000c2e1900 */
[----:B------:R-:W-:Y:S02]  /*2320*/  VIADD R31, R25, 0x3400 ;  /* 0x00003400191f7836 */ /* 0x000fe40000000000 */
[----:B------:R-:W-:Y:S02]  /*2330*/  IMAD.MOV.U32 R28, RZ, RZ, RZ ;  /* 0x000000ffff1c7224 */ /* 0x000fe400078e00ff */
[----:B------:R-:W-:Y:S01]  /*2340*/  IMAD.WIDE R30, R31, 0x4, R2 ;  /* 0x000000041f1e7825 */ /* 0x000fe200078e0202 */
[----:B--2---:R-:W-:Y:S02]  /*2350*/  SEL R32, R32, 0xff800000, P2 ;  /* 0xff80000020207807 */ /* 0x004fe40001000000 */
[----:B------:R-:W-:-:S13]  /*2360*/  ISETP.LT.AND P2, PT, R22, 0x100, P1 ;  /* 0x000001001600780c */ /* 0x000fda0000f41270 */
[----:B------:R1:W2:Y:S01]  /*2370*/  @P2 LDG.E.EL R28, desc[UR6][R30.64] ;  /* 0x000000061e1c2981 */ /* 0x0002a2000c2e1900 */
[----:B------:R-:W-:Y:S02]  /*2380*/  P2R R86, PR, RZ, 0x8 ;  /* 0x00000008ff567803 */ /* 0x000fe40000000000 */
[----:B------:R-:W-:-:S04]  /*2390*/  FSETP.GEU.AND P3, PT, R93, R32, PT ;  /* 0x000000205d00720b */ /* 0x000fc80003f6e000 */
[----:B------:R-:W-:Y:S01]  /*23a0*/  P2R R91, PR, RZ, 0x8 ;  /* 0x00000008ff5b7803 */ /* 0x000fe20000000000 */
[----:B------:R-:W-:Y:S02]  /*23b0*/  VIADD R35, R25, 0x3800 ;  /* 0x0000380019237836 */ /* 0x000fe40000000000 */
[----:B------:R-:W-:Y:S02]  /*23c0*/  IMAD.MOV.U32 R26, RZ, RZ, RZ ;  /* 0x000000ffff1a7224 */ /* 0x000fe400078e00ff */
[----:B------:R-:W-:-:S04]  /*23d0*/  IMAD.WIDE R34, R35, 0x4, R2 ;  /* 0x0000000423227825 */ /* 0x000fc800078e0202 */
[----:B-1----:R-:W-:Y:S02]  /*23e0*/  VIADD R31, R25, 0x3c00 ;  /* 0x00003c00191f7836 */ /* 0x002fe40000000000 */
        /* <DEDUP_REMOVED lines=8> */
[----:B------:R-:W-:Y:S02]  /*2470*/  ISETP.LT.AND P2, PT, R24, 0x100, P1 ;  /* 0x000001001800780c */ /* 0x000fe40000f41270 */
[----:B------:R-:W-:-:S11]  /*2480*/  ISETP.LT.AND P1, PT, R23, 0x100, P1 ;  /* 0x000001001700780c */ /* 0x000fd60000f21270 */
[----:B------:R-:W2:Y:S04]  /*2490*/  @P2 LDG.E.EL R26, desc[UR6][R34.64] ;  /* 0x00000006221a2981 */ /* 0x000ea8000c2e1900 */
[----:B------:R1:W3:Y:S01]  /*24a0*/  @P1 LDG.E.EL R25, desc[UR6][R30.64] ;  /* 0x000000061e191981 */ /* 0x0002e2000c2e1900 */
[----:B------:R-:W-:Y:S02]  /*24b0*/  P2R R90, PR, RZ, 0x8 ;  /* 0x00000008ff5a7803 */ /* 0x000fe40000000000 */
[----:B------:R-:W-:Y:S01]  /*24c0*/  ISETP.LT.U32.AND P0, PT, R38, 0x10f, P0 ;  /* 0x0000010f2600780c */ /* 0x000fe20000701070 */
[----:B------:R-:W-:Y:S02]  /*24d0*/  IMAD R29, R6, 0x4000, R9 ;  /* 0x00004000061d7824 */ /* 0x000fe400078e0209 */
[----:B------:R-:W-:-:S02]  /*24e0*/  IMAD.MOV.U32 R27, RZ, RZ, RZ ;  /* 0x000000ffff1b7224 */ /* 0x000fc400078e00ff */
[----:B-1----:R-:W-:Y:S01]  /*24f0*/  IMAD.WIDE R30, R29, 0x4, R2 ;  /* 0x000000041d1e7825 */ /* 0x002fe200078e0202 */
[----:B--2---:R-:W-:-:S04]  /*2500*/  SEL R26, R26, 0xff800000, P2 ;  /* 0xff8000001a1a7807 */ /* 0x004fc80001000000 */
[----:B------:R-:W-:Y:S02]  /*2510*/  FSETP.GEU.AND P3, PT, R95, R26, PT ;  /* 0x0000001a5f00720b */ /* 0x000fe40003f6e000 */
[----:B---3--:R-:W-:-:S04]  /*2520*/  SEL R25, R25, 0xff800000, P1 ;  /* 0xff80000019197807 */ /* 0x008fc80000800000 */
[----:B------:R-:W-:Y:S02]  /*2530*/  FSETP.GEU.AND P2, PT, R88, R25, PT ;  /* 0x000000195800720b */ /* 0x000fe40003f4e000 */
[----:B------:R-:W-:-:S05]  /*2540*/  FSETP.NAN.AND P1, PT, R26, R26, PT ;  /* 0x0000001a1a00720b */ /* 0x000fca0003f28000 */
[----:B------:R-:W-:Y:S02]  /*2550*/  @P3 SEL R26, R26, R95, P1 ;  /* 0x0000005f1a1a3207 */ /* 0x000fe40000800000 */
[----:B------:R-:W-:-:S04]  /*2560*/  FSETP.NAN.AND P1, PT, R25, R25, PT ;  /* 0x000000191900720b */ /* 0x000fc80003f28000 */
[----:B------:R-:W-:Y:S02]  /*2570*/  @P2 SEL R25, R25, R88, P1 ;  /* 0x0000005819192207 */ /* 0x000fe40000800000 */
[----:B------:R-:W-:-:S13]  /*2580*/  ISETP.LT.AND P1, PT, R4, 0x100, P0 ;  /* 0x000001000400780c */ /* 0x000fda0000721270 */
[----:B------:R-:W2:Y:S01]  /*2590*/  @P1 LDG.E.EL R27, desc[UR6][R30.64] ;  /* 0x000000061e1b1981 */ /* 0x000ea2000c2e1900 */
[----:B------:R-:W-:Y:S02]  /*25a0*/  P2R R93, PR, RZ, 0x8 ;  /* 0x00000008ff5d7803 */ /* 0x000fe40000000000 */
[----:B------:R-:W-:Y:S01]  /*25b0*/  P2R R92, PR, RZ, 0x4 ;  /* 0x00000004ff5c7803 */ /* 0x000fe20000000000 */
[----:B------:R-:W-:-:S04]  /*25c0*/  VIADD R35, R29, 0x400 ;  /* 0x000004001d237836 */ /* 0x000fc80000000000 */
[----:B------:R-:W-:Y:S01]  /*25d0*/  IMAD.WIDE R34, R35, 0x4, R2 ;  /* 0x0000000423227825 */ /* 0x000fe200078e0202 */
[----:B--2---:R-:W-:-:S04]  /*25e0*/  SEL R38, R27, 0xff800000, P1 ;  /* 0xff8000001b267807 */ /* 0x004fc80000800000 */
[-C--:B------:R-:W-:Y:S02]  /*25f0*/  FSETP.GEU.AND P3, PT, R97, R38.reuse, PT ;  /* 0x000000266100720b */ /* 0x080fe40003f6e000 */
[----:B------:R-:W-:Y:S01]  /*2600*/  FSETP.NAN.AND P2, PT, R38, R38, PT ;  /* 0x000000262600720b */ /* 0x000fe20003f48000 */
[----:B------:R-:W-:-:S10]  /*2610*/  IMAD.MOV.U32 R27, RZ, RZ, RZ ;  /* 0x000000ffff1b7224 */ /* 0x000fd400078e00ff */
[----:B------:R-:W-:Y:S02]  /*2620*/  @P3 SEL R38, R38, R97, P2 ;  /* 0x0000006126263207 */ /* 0x000fe40001000000 */
[----:B------:R-:W-:-:S13]  /*2630*/  ISETP.LT.AND P2, PT, R8, 0x100, P0 ;  /* 0x000001000800780c */ /* 0x000fda0000741270 */
[----:B------:R-:W2:Y:S01]  /*2640*/  @P2 LDG.E.EL R27, desc[UR6][R34.64] ;  /* 0x00000006221b2981 */ /* 0x000ea2000c2e1900 */
[----:B------:R-:W-:-:S04]  /*2650*/  VIADD R31, R9, 0x1 ;  /* 0x00000001091f7836 */ /* 0x000fc80000000000 */
[----:B------:R-:W-:-:S04]  /*2660*/  IMAD R31, R6, 0x4000, R31 ;  /* 0x00004000061f7824 */ /* 0x000fc800078e021f */
[----:B------:R-:W-:-:S04]  /*2670*/  IMAD.WIDE R36, R31, 0x4, R2 ;  /* 0x000000041f247825 */ /* 0x000fc800078e0202 */
[----:B------:R-:W-:Y:S02]  /*2680*/  VIADD R63, R31, 0x400 ;  /* 0x000004001f3f7836 */ /* 0x000fe40000000000 */
[----:B------:R-:W-:Y:S02]  /*2690*/  IMAD.MOV.U32 R30, RZ, RZ, RZ ;  /* 0x000000ffff1e7224 */ /* 0x000fe400078e00ff */
[----:B------:R-:W-:-:S05]  /*26a0*/  IMAD.WIDE R62, R63, 0x4, R2 ;  /* 0x000000043f3e7825 */ /* 0x000fca00078e0202 */
[----:B------:R-:W3:Y:S01]  /*26b0*/  @P2 LDG.E.EL R30, desc[UR6][R62.64] ;  /* 0x000000063e1e2981 */ /* 0x000ee2000c2e1900 */
[----:B--2---:R-:W-:Y:S01]  /*26c0*/  SEL R33, R27, 0xff800000, P2 ;  /* 0xff8000001b217807 */ /* 0x004fe20001000000 */
[----:B------:R-:W-:-:S06]  /*26d0*/  IMAD.MOV.U32 R27, RZ, RZ, RZ ;  /* 0x000000ffff1b7224 */ /* 0x000fcc00078e00ff */
[----:B------:R-:W2:Y:S01]  /*26e0*/  @P1 LDG.E.EL R27, desc[UR6][R36.64] ;  /* 0x00000006241b1981 */ /* 0x000ea2000c2e1900 */
[-C--:B------:R-:W-:Y:S02]  /*26f0*/  FSETP.GEU.AND P4, PT, R99, R33.reuse, PT ;  /* 0x000000216300720b */ /* 0x080fe40003f8e000 */
[----:B------:R-:W-:Y:S02]  /*2700*/  P2R R94, PR, RZ, 0x8 ;  /* 0x00000008ff5e7803 */ /* 0x000fe40000000000 */
[----:B------:R-:W-:Y:S02]  /*2710*/  FSETP.NAN.AND P3, PT, R33, R33, PT ;  /* 0x000000212100720b */ /* 0x000fe40003f68000 */
[----:B------:R-:W-:-:S07]  /*2720*/  P2R R95, PR, RZ, 0x10 ;  /* 0x00000010ff5f7803 */ /* 0x000fce0000000000 */
[----:B------:R-:W-:Y:S02]  /*2730*/  @P4 SEL R33, R33, R99, P3 ;  /* 0x0000006321214207 */ /* 0x000fe40001800000 */
[----:B---3--:R-:W-:-:S04]  /*2740*/  SEL R30, R30, 0xff800000, P2 ;  /* 0xff8000001e1e7807 */ /* 0x008fc80001000000 */
[----:B------:R-:W-:Y:S01]  /*2750*/  FSETP.GEU.AND P2, PT, R33, R30, PT ;  /* 0x0000001e2100720b */ /* 0x000fe20003f4e000 */
[----:B------:R-:W-:-:S04]  /*2760*/  VIADD R35, R29, 0x800 ;  /* 0x000008001d237836 */ /* 0x000fc80000000000 */
[----:B------:R-:W-:Y:S01]  /*2770*/  IMAD.WIDE R34, R35, 0x4, R2 ;  /* 0x0000000423227825 */ /* 0x000fe200078e0202 */
[----:B--2---:R-:W-:-:S04]  /*2780*/  SEL R27, R27, 0xff800000, P1 ;  /* 0xff8000001b1b7807 */ /* 0x004fc80000800000 */
[-C--:B------:R-:W-:Y:S02]  /*2790*/  FSETP.GEU.AND P4, PT, R38, R27.reuse, PT ;  /* 0x0000001b2600720b */ /* 0x080fe40003f8e000 */
[----:B------:R-:W-:-:S11]  /*27a0*/  FSETP.NAN.AND P1, PT, R27, R27, PT ;  /* 0x0000001b1b00720b */ /* 0x000fd60003f28000 */
[----:B------:R-:W-:Y:S02]  /*27b0*/  @P4 SEL R27, R27, R38, P1 ;  /* 0x000000261b1b4207 */ /* 0x000fe40000800000 */
[----:B------:R-:W-:-:S04]  /*27c0*/  FSETP.NAN.AND P1, PT, R30, R30, PT ;  /* 0x0000001e1e00720b */ /* 0x000fc80003f28000 */
[----:B------:R-:W-:Y:S02]  /*27d0*/  @P2 SEL R30, R30, R33, P1 ;  /* 0x000000211e1e2207 */ /* 0x000fe40000800000 */
[----:B------:R-:W-:Y:S01]  /*27e0*/  ISETP.LT.AND P1, PT, R40, 0x100, P0 ;  /* 0x000001002800780c */ /* 0x000fe20000721270 */
[----:B------:R-:W-:-:S12]  /*27f0*/  IMAD.MOV.U32 R33, RZ, RZ, RZ ;  /* 0x000000ffff217224 */ /* 0x000fd800078e00ff */
[----:B------:R-:W2:Y:S01]  /*2800*/  @P1 LDG.E.EL R33, desc[UR6][R34.64] ;  /* 0x0000000622211981 */ /* 0x000ea2000c2e1900 */
        /* <DEDUP_REMOVED lines=10> */
[C---:B------:R-:W-:Y:S02]  /*28b0*/  VIADD R63, R31.reuse, 0x800 ;  /* 0x000008001f3f7836 */ /* 0x040fe40000000000 */
[----:B------:R-:W-:Y:S02]  /*28c0*/  VIADD R65, R31, 0xc00 ;  /* 0x00000c001f417836 */ /* 0x000fe40000000000 */
[----:B------:R-:W-:Y:S01]  /*28d0*/  IMAD.WIDE R62, R63, 0x4, R2 ;  /* 0x000000043f3e7825 */ /* 0x000fe200078e0202 */
[----:B------:R-:W-:-:S03]  /*28e0*/  CS2R R34, SRZ ;  /* 0x0000000000227805 */ /* 0x000fc6000001ff00 */
[----:B------:R-:W-:-:S05]  /*28f0*/  IMAD.WIDE R64, R65, 0x4, R2 ;  /* 0x0000000441407825 */ /* 0x000fca00078e0202 */
[----:B------:R-:W3:Y:S01]  /*2900*/  @P2 LDG.E.EL R34, desc[UR6][R64.64] ;  /* 0x0000000640222981 */ /* 0x000ee2000c2e1900 */
[----:B--2---:R-:W-:Y:S01]  /*2910*/  SEL R89, R33, 0xff800000, P2 ;  /* 0xff80000021597807 */ /* 0x004fe20001000000 */
[----:B------:R-:W-:-:S06]  /*2920*/  IMAD.MOV.U32 R33, RZ, RZ, RZ ;  /* 0x000000ffff217224 */ /* 0x000fcc00078e00ff */
[----:B------:R-:W2:Y:S01]  /*2930*/  @P1 LDG.E.EL R33, desc[UR6][R62.64] ;  /* 0x000000063e211981 */ /* 0x000ea2000c2e1900 */
[----:B------:R-:W-:Y:S02]  /*2940*/  P2R R96, PR, RZ, 0x10 ;  /* 0x00000010ff607803 */ /* 0x000fe40000000000 */
[-C--:B------:R-:W-:Y:S02]  /*2950*/  FSETP.GEU.AND P4, PT, R100, R89.reuse, PT ;  /* 0x000000596400720b */ /* 0x080fe40003f8e000 */
[----:B------:R-:W-:Y:S02]  /*2960*/  P2R R98, PR, RZ, 0x8 ;  /* 0x00000008ff627803 */ /* 0x000fe40000000000 */
[----:B------:R-:W-:Y:S02]  /*2970*/  FSETP.NAN.AND P3, PT, R89, R89, PT ;  /* 0x000000595900720b */ /* 0x000fe40003f68000 */
[----:B------:R-:W-:Y:S02]  /*2980*/  P2R R99, PR, RZ, 0x10 ;  /* 0x00000010ff637803 */ /* 0x000fe40000000000 */
[----:B---3--:R-:W-:-:S05]  /*2990*/  SEL R34, R34, 0xff800000, P2 ;  /* 0xff80000022227807 */ /* 0x008fca0001000000 */
[----:B------:R-:W-:-:S04]  /*29a0*/  @P4 SEL R89, R89, R100, P3 ;  /* 0x0000006459594207 */ /* 0x000fc80001800000 */
        /* <DEDUP_REMOVED lines=9> */
[----:B------:R-:W-:-:S13]  /*2a40*/  ISETP.LT.AND P1, PT, R12, 0x100, P0 ;  /* 0x000001000c00780c */ /* 0x000fda0000721270 */
        /* <DEDUP_REMOVED lines=47> */
[----:B------:R1:W2:Y:S01]  /*2d40*/  @P2 LDG.E.EL R37, desc[UR6][R64.64] ;  /* 0x0000000640252981 */ /* 0x0002a2000c2e1900 */
[C---:B------:R-:W-:Y:S02]  /*2d50*/  VIADD R63, R31.reuse, 0x1800 ;  /* 0x000018001f3f7836 */ /* 0x040fe40000000000 */
[----:B------:R-:W-:Y:S02]  /*2d60*/  VIADD R107, R31, 0x1c00 ;  /* 0x00001c001f6b7836 */ /* 0x000fe40000000000 */
[----:B------:R-:W-:-:S04]  /*2d70*/  IMAD.WIDE R62, R63, 0x4, R2 ;  /* 0x000000043f3e7825 */ /* 0x000fc800078e0202 */
[----:B------:R-:W-:Y:S02]  /*2d80*/  IMAD.MOV.U32 R38, RZ, RZ, RZ ;  /* 0x000000ffff267224 */ /* 0x000fe400078e00ff */
[----:B-1----:R-:W-:-:S05]  /*2d90*/  IMAD.WIDE R64, R107, 0x4, R2 ;  /* 0x000000046b407825 */ /* 0x002fca00078e0202 */
[----:B------:R-:W3:Y:S01]  /*2da0*/  @P2 LDG.E.EL R38, desc[UR6][R64.64] ;  /* 0x0000000640262981 */ /* 0x000ee2000c2e1900 */
[----:B--2---:R-:W-:Y:S01]  /*2db0*/  SEL R113, R37, 0xff800000, P2 ;  /* 0xff80000025717807 */ /* 0x004fe20001000000 */
[----:B------:R-:W-:-:S06]  /*2dc0*/  IMAD.MOV.U32 R37, RZ, RZ, RZ ;  /* 0x000000ffff257224 */ /* 0x000fcc00078e00ff */
[----:B------:R1:W2:Y:S01]  /*2dd0*/  @P1 LDG.E.EL R37, desc[UR6][R62.64] ;  /* 0x000000063e251981 */ /* 0x0002a2000c2e1900 */
        /* <DEDUP_REMOVED lines=8> */
[----:B-1----:R-:W-:-:S04]  /*2e60*/  VIADD R63, R29, 0x2000 ;  /* 0x000020001d3f7836 */ /* 0x002fc80000000000 */
[----:B------:R-:W-:Y:S01]  /*2e70*/  IMAD.WIDE R62, R63, 0x4, R2 ;  /* 0x000000043f3e7825 */ /* 0x000fe200078e0202 */
[----:B--2---:R-:W-:-:S04]  /*2e80*/  SEL R37, R37, 0xff800000, P1 ;  /* 0xff80000025257807 */ /* 0x004fc80000800000 */
[-C--:B------:R-:W-:Y:S02]  /*2e90*/  FSETP.GEU.AND P4, PT, R109, R37.reuse, PT ;  /* 0x000000256d00720b */ /* 0x080fe40003f8e000 */
[----:B------:R-:W-:-:S11]  /*2ea0*/  FSETP.NAN.AND P1, PT, R37, R37, PT ;  /* 0x000000252500720b */ /* 0x000fd60003f28000 */
[----:B------:R-:W-:Y:S02]  /*2eb0*/  @P4 SEL R37, R37, R109, P1 ;  /* 0x0000006d25254207 */ /* 0x000fe40000800000 */
[----:B------:R-:W-:-:S04]  /*2ec0*/  FSETP.NAN.AND P1, PT, R38, R38, PT ;  /* 0x000000262600720b */ /* 0x000fc80003f28000 */
[----:B------:R-:W-:Y:S02]  /*2ed0*/  @P2 SEL R38, R38, R113, P1 ;  /* 0x0000007126262207 */ /* 0x000fe40000800000 */
[----:B------:R-:W-:Y:S02]  /*2ee0*/  ISETP.LT.AND P1, PT, R16, 0x100, P0 ;  /* 0x000001001000780c */ /* 0x000fe40000721270 */
[----:B------:R-:W-:-:S11]  /*2ef0*/  CS2R R108, SRZ ;  /* 0x00000000006c7805 */ /* 0x000fd6000001ff00 */
[----:B------:R1:W2:Y:S01]  /*2f00*/  @P1 LDG.E.EL R108, desc[UR6][R62.64] ;  /* 0x000000063e6c1981 */ /* 0x0002a2000c2e1900 */
[----:B------:R-:W-:Y:S01]  /*2f10*/  P2R R106, PR, RZ, 0x4 ;  /* 0x00000004ff6a7803 */ /* 0x000fe20000000000 */
[----:B------:R-:W-:-:S04]  /*2f20*/  VIADD R65, R29, 0x2400 ;  /* 0x000024001d417836 */ /* 0x000fc80000000000 */
[----:B------:R-:W-:-:S04]  /*2f30*/  IMAD.WIDE R64, R65, 0x4, R2 ;  /* 0x0000000441407825 */ /* 0x000fc800078e0202 */
[----:B-1----:R-:W-:-:S04]  /*2f40*/  VIADD R63, R31, 0x2000 ;  /* 0x000020001f3f7836 */ /* 0x002fc80000000000 */
[----:B------:R-:W-:Y:S01]  /*2f50*/  IMAD.WIDE R62, R63, 0x4, R2 ;  /* 0x000000043f3e7825 */ /* 0x000fe200078e0202 */
[----:B--2---:R-:W-:-:S04]  /*2f60*/  SEL R113, R108, 0xff800000, P1 ;  /* 0xff8000006c717807 */ /* 0x004fc80000800000 */
[-C--:B------:R-:W-:Y:S02]  /*2f70*/  FSETP.GEU.AND P3, PT, R110, R113.reuse, PT ;  /* 0x000000716e00720b */ /* 0x080fe40003f6e000 */
[----:B------:R-:W-:-:S11]  /*2f80*/  FSETP.NAN.AND P2, PT, R113, R113, PT ;  /* 0x000000717100720b */ /* 0x000fd60003f48000 */
[----:B------:R-:W-:Y:S02]  /*2f90*/  @P3 SEL R113, R113, R110, P2 ;  /* 0x0000006e71713207 */ /* 0x000fe40001000000 */
[----:B------:R-:W-:-:S13]  /*2fa0*/  ISETP.LT.AND P2, PT, R18, 0x100, P0 ;  /* 0x000001001200780c */ /* 0x000fda0000741270 */
[----:B------:R-:W2:Y:S01]  /*2fb0*/  @P2 LDG.E.EL R109, desc[UR6][R64.64] ;  /* 0x00000006406d2981 */ /* 0x000ea2000c2e1900 */
[----:B------:R-:W-:-:S06]  /*2fc0*/  IMAD.MOV.U32 R110, RZ, RZ, RZ ;  /* 0x000000ffff6e7224 */ /* 0x000fcc00078e00ff */
[----:B------:R-:W3:Y:S01]  /*2fd0*/  @P1 LDG.E.EL R110, desc[UR6][R62.64] ;  /* 0x000000063e6e1981 */ /* 0x000ee2000c2e1900 */
[----:B------:R-:W-:Y:S02]  /*2fe0*/  P2R R107, PR, RZ, 0x10 ;  /* 0x00000010ff6b7803 */ /* 0x000fe40000000000 */
[----:B------:R-:W-:Y:S02]  /*2ff0*/  P2R R108, PR, RZ, 0x8 ;  /* 0x00000008ff6c7803 */ /* 0x000fe40000000000 */
[----:B--2---:R-:W-:-:S04]  /*3000*/  SEL R112, R109, 0xff800000, P2 ;  /* 0xff8000006d707807 */ /* 0x004fc80001000000 */
[-C--:B------:R-:W-:Y:S02]  /*3010*/  FSETP.GEU.AND P4, PT, R111, R112.reuse, PT ;  /* 0x000000706f00720b */ /* 0x080fe40003f8e000 */
[----:B------:R-:W-:Y:S02]  /*3020*/  FSETP.NAN.AND P3, PT, R112, R112, PT ;  /* 0x000000707000720b */ /* 0x000fe40003f68000 */
[----:B---3--:R-:W-:Y:S01]  /*3030*/  SEL R120, R110, 0xff800000, P1 ;  /* 0xff8000006e787807 */ /* 0x008fe20000800000 */
[----:B------:R-:W-:-:S08]  /*3040*/  IMAD.MOV.U32 R110, RZ, RZ, RZ ;  /* 0x000000ffff6e7224 */ /* 0x000fd000078e00ff */
[----:B------:R-:W-:Y:S01]  /*3050*/  @P4 SEL R112, R112, R111, P3 ;  /* 0x0000006f70704207 */ /* 0x000fe20001800000 */
[----:B------:R-:W-:-:S04]  /*3060*/  VIADD R111, R31, 0x2400 ;  /* 0x000024001f6f7836 */ /* 0x000fc80000000000 */
[----:B------:R-:W-:-:S05]  /*3070*/  IMAD.WIDE R64, R111, 0x4, R2 ;  /* 0x000000046f407825 */ /* 0x000fca00078e0202 */
[----:B------:R-:W2:Y:S01]  /*3080*/  @P2 LDG.E.EL R110, desc[UR6][R64.64] ;  /* 0x00000006406e2981 */ /* 0x000ea2000c2e1900 */
[----:B------:R-:W-:Y:S02]  /*3090*/  P2R R109, PR, RZ, 0x10 ;  /* 0x00000010ff6d7803 */ /* 0x000fe40000000000 */
[-C--:B------:R-:W-:Y:S02]  /*30a0*/  FSETP.GEU.AND P4, PT, R113, R120.reuse, PT ;  /* 0x000000787100720b */ /* 0x080fe40003f8e000 */
[----:B------:R-:W-:Y:S01]  /*30b0*/  FSETP.NAN.AND P1, PT, R120, R120, PT ;  /* 0x000000787800720b */ /* 0x000fe20003f28000 */
[----:B------:R-:W-:-:S10]  /*30c0*/  VIADD R63, R29, 0x2800 ;  /* 0x000028001d3f7836 */ /* 0x000fd40000000000 */
[----:B------:R-:W-:Y:S01]  /*30d0*/  @P4 SEL R120, R120, R113, P1 ;  /* 0x0000007178784207 */ /* 0x000fe20000800000 */
[----:B------:R-:W-:Y:S01]  /*30e0*/  IMAD.WIDE R62, R63, 0x4, R2 ;  /* 0x000000043f3e7825 */ /* 0x000fe200078e0202 */
[----:B--2---:R-:W-:-:S04]  /*30f0*/  SEL R125, R110, 0xff800000, P2 ;  /* 0xff8000006e7d7807 */ /* 0x004fc80001000000 */
[-C--:B------:R-:W-:Y:S02]  /*3100*/  FSETP.GEU.AND P2, PT, R112, R125.reuse, PT ;  /* 0x0000007d7000720b */ /* 0x080fe40003f4e000 */
[----:B------:R-:W-:-:S11]  /*3110*/  FSETP.NAN.AND P1, PT, R125, R125, PT ;  /* 0x0000007d7d00720b */ /* 0x000fd60003f28000 */
        /* <DEDUP_REMOVED lines=51> */
[----:B------:R-:W-:Y:S02]  /*3450*/  P2R R115, PR, RZ, 0x10 ;  /* 0x00000010ff737803 */ /* 0x000fe40000000000 */
[----:B------:R-:W-:Y:S01]  /*3460*/  P2R R116, PR, RZ, 0x8 ;  /* 0x00000008ff747803 */ /* 0x000fe20000000000 */
[----:B------:R-:W-:-:S04]  /*3470*/  VIADD R63, R31, 0x3000 ;  /* 0x000030001f3f7836 */ /* 0x000fc80000000000 */
[----:B------:R-:W-:Y:S01]  /*3480*/  IMAD.WIDE R62, R63, 0x4, R2 ;  /* 0x000000043f3e7825 */ /* 0x000fe200078e0202 */
[----:B--2---:R-:W-:-:S04]  /*3490*/  SEL R121, R32, 0xff800000, P2 ;  /* 0xff80000020797807 */ /* 0x004fc80001000000 */
[-C--:B------:R-:W-:Y:S02]  /*34a0*/  FSETP.GEU.AND P4, PT, R28, R121.reuse, PT ;  /* 0x000000791c00720b */ /* 0x080fe40003f8e000 */
[----:B------:R-:W-:-:S11]  /*34b0*/  FSETP.NAN.AND P3, PT, R121, R121, PT ;  /* 0x000000797900720b */ /* 0x000fd60003f68000 */
[----:B------:R-:W-:Y:S01]  /*34c0*/  @P4 SEL R121, R121, R28, P3 ;  /* 0x0000001c79794207 */ /* 0x000fe20001800000 */
        /* <DEDUP_REMOVED lines=20> */
[----:B------:R-:W-:Y:S02]  /*3610*/  ISETP.LT.AND P0, PT, R23, 0x100, P0 ;  /* 0x000001001700780c */ /* 0x000fe40000701270 */
[----:B------:R-:W-:Y:S01]  /*3620*/  P2R R65, PR, RZ, 0x4 ;  /* 0x00000004ff417803 */ /* 0x000fe20000000000 */
[----:B------:R-:W-:Y:S01]  /*3630*/  VIADD R29, R29, 0x3c00 ;  /* 0x00003c001d1d7836 */ /* 0x000fe20000000000 */
[----:B--2---:R-:W-:-:S04]  /*3640*/  SEL R119, R28, 0xff800000, P1 ;  /* 0xff8000001c777807 */ /* 0x004fc80000800000 */
[-C--:B------:R-:W-:Y:S02]  /*3650*/  FSETP.GEU.AND P3, PT, R26, R119.reuse, PT ;  /* 0x000000771a00720b */ /* 0x080fe40003f6e000 */
[----:B------:R-:W-:Y:S01]  /*3660*/  FSETP.NAN.AND P2, PT, R119, R119, PT ;  /* 0x000000777700720b */ /* 0x000fe20003f48000 */
[----:B------:R-:W-:-:S10]  /*3670*/  IMAD.WIDE R28, R29, 0x4, R2 ;  /* 0x000000041d1c7825 */ /* 0x000fd400078e0202 */
[----:B------:R-:W-:Y:S01]  /*3680*/  @P3 SEL R119, R119, R26, P2 ;  /* 0x0000001a77773207 */ /* 0x000fe20001000000 */
[----:B------:R-:W-:-:S06]  /*3690*/  IMAD.MOV.U32 R26, RZ, RZ, RZ ;  /* 0x000000ffff1a7224 */ /* 0x000fcc00078e00ff */
[----:B------:R-:W2:Y:S01]  /*36a0*/  @P0 LDG.E.EL R26, desc[UR6][R28.64] ;  /* 0x000000061c1a0981 */ /* 0x000ea2000c2e1900 */
        /* <DEDUP_REMOVED lines=13> */
[----:B------:R1:W2:Y:S01]  /*3780*/  @P0 LDG.E.EL R25, desc[UR6][R28.64] ;  /* 0x000000061c190981 */ /* 0x0002a2000c2e1900 */
[----:B------:R-:W-:Y:S02]  /*3790*/  P2R R121, PR, RZ, 0x8 ;  /* 0x00000008ff797803 */ /* 0x000fe40000000000 */
[----:B------:R-:W-:Y:S02]  /*37a0*/  FSETP.GEU.AND P3, PT, R119, R128, PT ;  /* 0x000000807700720b */ /* 0x000fe40003f6e000 */
[----:B------:R-:W-:Y:S01]  /*37b0*/  LEA R17, R17, 0x1, 0x1 ;  /* 0x0000000111117811 */ /* 0x000fe200078e08ff */
[----:B------:R-:W-:-:S04]  /*37c0*/  VIADD R31, R9, 0x1f ;  /* 0x0000001f091f7836 */ /* 0x000fc80000000000 */
[----:B------:R-:W-:Y:S02]  /*37d0*/  IMAD R31, R6, 0x4000, R31 ;  /* 0x00004000061f7824 */ /* 0x000fe400078e021f */
[----:B------:R-:W-:Y:S02]  /*37e0*/  IMAD.MOV.U32 R32, RZ, RZ, RZ ;  /* 0x000000ffff207224 */ /* 0x000fe400078e00ff */
[----:B-1----:R-:W-:Y:S01]  /*37f0*/  IMAD.WIDE R28, R31, 0x4, R2 ;  /* 0x000000041f1c7825 */ /* 0x002fe200078e0202 */
[----:B--2---:R-:W-:-:S04]  /*3800*/  SEL R25, R25, 0xff800000, P0 ;  /* 0xff80000019197807 */ /* 0x004fc80000000000 */
[----:B------:R-:W-:Y:S02]  /*3810*/  FSETP.GEU.AND P1, PT, R26, R25, PT ;  /* 0x000000191a00720b */ /* 0x000fe40003f2e000 */
[----:B------:R-:W-:-:S04]  /*3820*/  FSETP.NAN.AND P0, PT, R128, R128, PT ;  /* 0x000000808000720b */ /* 0x000fc80003f08000 */
[----:B------:R-:W-:Y:S02]  /*3830*/  @P3 SEL R128, R128, R119, P0 ;  /* 0x0000007780803207 */ /* 0x000fe40000000000 */
[----:B------:R-:W-:-:S05]  /*3840*/  FSETP.NAN.AND P0, PT, R25, R25, PT ;  /* 0x000000191900720b */ /* 0x000fca0003f08000 */
[----:B------:R-:W-:Y:S02]  /*3850*/  @P1 SEL R25, R25, R26, P0 ;  /* 0x0000001a19191207 */ /* 0x000fe40000000000 */
[----:B------:R-:W-:-:S04]  /*3860*/  ISETP.GE.AND P0, PT, R17, 0x20, PT ;  /* 0x000000201100780c */ /* 0x000fc80003f06270 */
[----:B------:R-:W-:Y:S02]  /*3870*/  ISETP.GT.AND P0, PT, R5, -0x10, !P0 ;  /* 0xfffffff00500780c */ /* 0x000fe40004704270 */
[----:B------:R-:W-:Y:S02]  /*3880*/  P2R R119, PR, RZ, 0x2 ;  /* 0x00000002ff777803 */ /* 0x000fe40000000000 */
[----:B------:R-:W-:-:S04]  /*3890*/  ISETP.GT.AND P1, PT, R10, RZ, P0 ;  /* 0x000000ff0a00720c */ /* 0x000fc80000724270 */
[----:B------:R-:W-:-:S04]  /*38a0*/  ISETP.LT.AND P1, PT, R5, 0x100, P1 ;  /* 0x000001000500780c */ /* 0x000fc80000f21270 */
        /* <DEDUP_REMOVED lines=10> */
[----:B-1----:R-:W-:Y:S02]  /*3950*/  P2R R62, PR, RZ, 0x8 ;  /* 0x00000008ff3e7803 */ /* 0x002fe40000000000 */
[----:B--2---:R-:W-:Y:S02]  /*3960*/  SEL R131, R17, 0xff800000, P2 ;  /* 0xff80000011837807 */ /* 0x004fe40001000000 */
[----:B------:R-:W-:-:S05]  /*3970*/  FSETP.NAN.AND P2, PT, R32, R32, PT ;  /* 0x000000202000720b */ /* 0x000fca0003f48000 */
[----:B------:R-:W-:Y:S02]  /*3980*/  @P3 SEL R32, R32, R27, P2 ;  /* 0x0000001b20203207 */ /* 0x000fe40001000000 */
[-C--:B------:R-:W-:Y:S02]  /*3990*/  FSETP.GEU.AND P3, PT, R30, R131.reuse, PT ;  /* 0x000000831e00720b */ /* 0x080fe40003f6e000 */
[----:B------:R-:W-:Y:S01]  /*39a0*/  FSETP.NAN.AND P2, PT, R131, R131, PT ;  /* 0x000000838300720b */ /* 0x000fe20003f48000 */
[----:B------:R-:W-:Y:S02]  /*39b0*/  VIADD R27, R31, 0x800 ;  /* 0x000008001f1b7836 */ /* 0x000fe40000000000 */
[----:B------:R-:W-:-:S08]  /*39c0*/  IMAD.MOV.U32 R17, RZ, RZ, RZ ;  /* 0x000000ffff117224 */ /* 0x000fd000078e00ff */
[----:B------:R-:W-:Y:S02]  /*39d0*/  @P3 SEL R131, R131, R30, P2 ;  /* 0x0000001e83833207 */ /* 0x000fe40001000000 */
[----:B------:R-:W-:Y:S01]  /*39e0*/  ISETP.LT.AND P2, PT, R40, 0x100, P1 ;  /* 0x000001002800780c */ /* 0x000fe20000f41270 */
[----:B------:R-:W-:-:S12]  /*39f0*/  IMAD.WIDE R26, R27, 0x4, R2 ;  /* 0x000000041b1a7825 */ /* 0x000fd800078e0202 */
        /* <DEDUP_REMOVED lines=121> */
[----:B------:R-:W-:Y:S01]  /*4190*/  ISETP.LT.AND P1, PT, R23, 0x100, P1 ;  /* 0x000001001700780c */ /* 0x000fe20000f21270 */
[----:B------:R-:W-:-:S04]  /*41a0*/  VIADD R29, R31, 0x3c00 ;  /* 0x00003c001f1d7836 */ /* 0x000fc80000000000 */
[----:B------:R-:W-:Y:S01]  /*41b0*/  IMAD.WIDE R28, R29, 0x4, R2 ;  /* 0x000000041d1c7825 */ /* 0x000fe200078e0202 */
[----:B--2---:R-:W-:-:S03]  /*41c0*/  SEL R124, R17, 0xff800000, P2 ;  /* 0xff800000117c7807 */ /* 0x004fc60001000000 */
[----:B------:R-:W-:-:S06]  /*41d0*/  IMAD.MOV.U32 R17, RZ, RZ, RZ ;  /* 0x000000ffff117224 */ /* 0x000fcc00078e00ff */
[----:B------:R-:W2:Y:S01]  /*41e0*/  @P1 LDG.E.EL R17, desc[UR6][R28.64] ;  /* 0x000000061c111981 */ /* 0x000ea2000c2e1900 */
[----:B------:R-:W-:Y:S02]  /*41f0*/  P2R R144, PR, RZ, 0x8 ;  /* 0x00000008ff907803 */ /* 0x000fe40000000000 */
[----:B------:R-:W-:Y:S02]  /*4200*/  FSETP.GEU.AND P3, PT, R128, R124, PT ;  /* 0x0000007c8000720b */ /* 0x000fe40003f6e000 */
[----:B------:R-:W-:Y:S02]  /*4210*/  P2R R72, PR, RZ, 0x40 ;  /* 0x00000040ff487803 */ /* 0x000fe40000000000 */
[----:B------:R-:W-:-:S04]  /*4220*/  ISETP.GT.AND P6, PT, R10, -0x1, P0 ;  /* 0xffffffff0a00780c */ /* 0x000fc800007c4270 */
[----:B------:R-:W-:Y:S01]  /*4230*/  ISETP.LT.AND P6, PT, R5, 0x100, P6 ;  /* 0x000001000500780c */ /* 0x000fe200037c1270 */
[----:B------:R-:W-:Y:S01]  /*4240*/  IMAD.MOV.U32 R38, RZ, RZ, RZ ;  /* 0x000000ffff267224 */ /* 0x000fe200078e00ff */
[----:B--2---:R-:W-:-:S04]  /*4250*/  SEL R17, R17, 0xff800000, P1 ;  /* 0xff80000011117807 */ /* 0x004fc80000800000 */
[----:B------:R-:W-:Y:S02]  /*4260*/  FSETP.GEU.AND P2, PT, R25, R17, PT ;  /* 0x000000111900720b */ /* 0x000fe40003f4e000 */
[----:B------:R-:W-:-:S04]  /*4270*/  FSETP.NAN.AND P1, PT, R124, R124, PT ;  /* 0x0000007c7c00720b */ /* 0x000fc80003f28000 */
[----:B------:R-:W-:Y:S02]  /*4280*/  @P3 SEL R124, R124, R128, P1 ;  /* 0x000000807c7c3207 */ /* 0x000fe40000800000 */
[----:B------:R-:W-:-:S05]  /*4290*/  FSETP.NAN.AND P1, PT, R17, R17, PT ;  /* 0x000000111100720b */ /* 0x000fca0003f28000 */
[----:B------:R-:W-:Y:S01]  /*42a0*/  @P2 SEL R17, R17, R25, P1 ;  /* 0x0000001911112207 */ /* 0x000fe20000800000 */
[----:B------:R-:W-:Y:S01]  /*42b0*/  VIADD R25, R9, 0x20 ;  /* 0x0000002009197836 */ /* 0x000fe20000000000 */
[----:B------:R-:W-:Y:S02]  /*42c0*/  P2R R128, PR, RZ, 0x4 ;  /* 0x00000004ff807803 */ /* 0x000fe40000000000 */
[----:B------:R-:W-:Y:S01]  /*42d0*/  ISETP.LT.AND P2, PT, R8, 0x100, P6 ;  /* 0x000001000800780c */ /* 0x000fe20003741270 */
[----:B------:R-:W-:-:S04]  /*42e0*/  IMAD R141, R6, 0x4000, R25 ;  /* 0x00004000068d7824 */ /* 0x000fc800078e0219 */
[----:B------:R-:W-:-:S04]  /*42f0*/  VIADD R27, R141, 0x400 ;  /* 0x000004008d1b7836 */ /* 0x000fc80000000000 */
[----:B------:R-:W-:-:S05]  /*4300*/  IMAD.WIDE R26, R27, 0x4, R2 ;  /* 0x000000041b1a7825 */ /* 0x000fca00078e0202 */
[----:B------:R-:W2:Y:S01]  /*4310*/  @P2 LDG.E.EL R38, desc[UR6][R26.64] ;  /* 0x000000061a262981 */ /* 0x000ea2000c2e1900 */
[----:B------:R-:W-:Y:S02]  /*4320*/  VIADD R29, R141, 0x800 ;  /* 0x000008008d1d7836 */ /* 0x000fe40000000000 */
[----:B------:R-:W-:Y:S02]  /*4330*/  IMAD.MOV.U32 R8, RZ, RZ, RZ ;  /* 0x000000ffff087224 */ /* 0x000fe400078e00ff */
[----:B------:R-:W-:Y:S01]  /*4340*/  IMAD.WIDE R28, R29, 0x4, R2 ;  /* 0x000000041d1c7825 */ /* 0x000fe200078e0202 */
[----:B--2---:R-:W-:-:S04]  /*4350*/  SEL R38, R38, 0xff800000, P2 ;  /* 0xff80000026267807 */ /* 0x004fc80001000000 */
[-C--:B------:R-:W-:Y:S02]  /*4360*/  FSETP.GEU.AND P1, PT, R131, R38.reuse, PT ;  /* 0x000000268300720b */ /* 0x080fe40003f2e000 */
[----:B------:R-:W-:Y:S02]  /*4370*/  FSETP.NAN.AND P0, PT, R38, R38, PT ;  /* 0x000000262600720b */ /* 0x000fe40003f08000 */
[----:B------:R-:W-:-:S09]  /*4380*/  P2R R145, PR, RZ, 0x2 ;  /* 0x00000002ff917803 */ /* 0x000fd20000000000 */
[----:B------:R-:W-:Y:S02]  /*4390*/  @P1 SEL R38, R38, R131, P0 ;  /* 0x0000008326261207 */ /* 0x000fe40000000000 */
[----:B------:R-:W-:-:S13]  /*43a0*/  ISETP.LT.AND P1, PT, R40, 0x100, P6 ;  /* 0x000001002800780c */ /* 0x000fda0003721270 */
[----:B------:R-:W2:Y:S01]  /*43b0*/  @P1 LDG.E.EL R8, desc[UR6][R28.64] ;  /* 0x000000061c081981 */ /* 0x000ea2000c2e1900 */
[----:B------:R-:W-:Y:S01]  /*43c0*/  P2R R154, PR, RZ, 0x2 ;  /* 0x00000002ff9a7803 */ /* 0x000fe20000000000 */
        /* <DEDUP_REMOVED lines=16> */
[----:B------:R-:W-:-:S11]  /*44d0*/  FSETP.NAN.AND P0, PT, R40, R40, PT ;  /* 0x000000282800720b */ /* 0x000fd60003f08000 */
[----:B------:R-:W-:Y:S02]  /*44e0*/  @P1 SEL R40, R40, R133, P0 ;  /* 0x0000008528281207 */ /* 0x000fe40000000000 */
[----:B------:R-:W-:-:S13]  /*44f0*/  ISETP.LT.AND P0, PT, R12, 0x100, P6 ;  /* 0x000001000c00780c */ /* 0x000fda0003701270 */
[----:B------:R-:W2:Y:S01]  /*4500*/  @P0 LDG.E.EL R8, desc[UR6][R10.64] ;  /* 0x000000060a080981 */ /* 0x000ea2000c2e1900 */
[----:B------:R-:W-:Y:S02]  /*4510*/  P2R R153, PR, RZ, 0x4 ;  /* 0x00000004ff997803 */ /* 0x000fe40000000000 */
[----:B------:R-:W-:Y:S01]  /*4520*/  P2R R147, PR, RZ, 0x2 ;  /* 0x00000002ff937803 */ /* 0x000fe20000000000 */
[----:B------:R-:W-:Y:S01]  /*4530*/  VIADD R27, R141, 0x1400 ;  /* 0x000014008d1b7836 */ /* 0x000fe20000000000 */
[----:B------:R-:W-:-:S03]  /*4540*/  CS2R R28, SRZ ;  /* 0x00000000001c7805 */ /* 0x000fc6000001ff00 */
        /* <DEDUP_REMOVED lines=35> */
[----:B------:R-:W-:Y:S02]  /*4780*/  FSETP.NAN.AND P1, PT, R26, R26, PT ;  /* 0x0000001a1a00720b */ /* 0x000fe40003f28000 */
[----:B------:R-:W-:-:S09]  /*4790*/  P2R R151, PR, RZ, 0x4 ;  /* 0x00000004ff977803 */ /* 0x000fd20000000000 */
[----:B------:R-:W-:Y:S02]  /*47a0*/  @P2 SEL R26, R26, R135, P1 ;  /* 0x000000871a1a2207 */ /* 0x000fe40000800000 */
[----:B------:R-:W-:-:S13]  /*47b0*/  ISETP.LT.AND P2, PT, R16, 0x100, P6 ;  /* 0x000001001000780c */ /* 0x000fda0003741270 */
[----:B------:R1:W2:Y:S01]  /*47c0*/  @P2 LDG.E.EL R27, desc[UR6][R10.64] ;  /* 0x000000060a1b2981 */ /* 0x0002a2000c2e1900 */
[----:B------:R-:W-:Y:S01]  /*47d0*/  P2R R16, PR, RZ, 0x4 ;  /* 0x00000004ff107803 */ /* 0x000fe20000000000 */
[----:B------:R-:W-:Y:S01]  /*47e0*/  VIADD R13, R141, 0x2400 ;  /* 0x000024008d0d7836 */ /* 0x000fe20000000000 */
[----:B------:R-:W-:-:S03]  /*47f0*/  CS2R R30, SRZ ;  /* 0x00000000001e7805 */ /* 0x000fc6000001ff00 */
[----:B------:R-:W-:Y:S01]  /*4800*/  IMAD.WIDE R12, R13, 0x4, R2 ;  /* 0x000000040d0c7825 */ /* 0x000fe200078e0202 */
[----:B------:R-:W-:Y:S02]  /*4810*/  P2R R75, PR, RZ, 0x20 ;  /* 0x00000020ff4b7803 */ /* 0x000fe40000000000 */
[----:B------:R-:W-:Y:S01]  /*4820*/  ISETP.LT.AND P5, PT, R19, 0x100, P6 ;  /* 0x000001001300780c */ /* 0x000fe200037a1270 */
[----:B-1----:R-:W-:-:S04]  /*4830*/  VIADD R11, R141, 0x2800 ;  /* 0x000028008d0b7836 */ /* 0x002fc80000000000 */
[----:B------:R-:W-:Y:S01]  /*4840*/  IMAD.WIDE R10, R11, 0x4, R2 ;  /* 0x000000040b0a7825 */ /* 0x000fe200078e0202 */
[----:B------:R-:W-:Y:S02]  /*4850*/  P2R R64, PR, RZ, 0x10 ;  /* 0x00000010ff407803 */ /* 0x000fe40000000000 */
[----:B------:R-:W-:-:S05]  /*4860*/  ISETP.LT.AND P4, PT, R20, 0x100, P6 ;  /* 0x000001001400780c */ /* 0x000fca0003781270 */
[----:B------:R1:W3:Y:S01]  /*4870*/  @P5 LDG.E.EL R29, desc[UR6][R10.64] ;  /* 0x000000060a1d5981 */ /* 0x0002e2000c2e1900 */
[----:B------:R-:W-:Y:S01]  /*4880*/  IMAD.MOV.U32 R34, RZ, RZ, RZ ;  /* 0x000000ffff227224 */ /* 0x000fe200078e00ff */
[----:B------:R-:W-:Y:S02]  /*4890*/  P2R R126, PR, RZ, 0x8 ;  /* 0x00000008ff7e7803 */ /* 0x000fe40000000000 */
[----:B------:R-:W-:Y:S01]  /*48a0*/  ISETP.LT.AND P3, PT, R21, 0x100, P6 ;  /* 0x000001001500780c */ /* 0x000fe20003761270 */
[----:B-1----:R-:W-:-:S04]  /*48b0*/  VIADD R11, R141, 0x3000 ;  /* 0x000030008d0b7836 */ /* 0x002fc80000000000 */
[----:B------:R-:W-:-:S08]  /*48c0*/  IMAD.WIDE R10, R11, 0x4, R2 ;  /* 0x000000040b0a7825 */ /* 0x000fd000078e0202 */
[----:B------:R-:W4:Y:S01]  /*48d0*/  @P3 LDG.E.EL R31, desc[UR6][R10.64] ;  /* 0x000000060a1f3981 */ /* 0x000f22000c2e1900 */
[----:B--2---:R-:W-:-:S04]  /*48e0*/  SEL R27, R27, 0xff800000, P2 ;  /* 0xff8000001b1b7807 */ /* 0x004fc80001000000 */
[-C--:B------:R-:W-:Y:S02]  /*48f0*/  FSETP.GEU.AND P2, PT, R37, R27.reuse, PT ;  /* 0x0000001b2500720b */ /* 0x080fe40003f4e000 */
[----:B------:R-:W-:Y:S02]  /*4900*/  FSETP.NAN.AND P1, PT, R27, R27, PT ;  /* 0x0000001b1b00720b */ /* 0x000fe40003f28000 */
[----:B------:R-:W-:-:S09]  /*4910*/  P2R R135, PR, RZ, 0x4 ;  /* 0x00000004ff877803 */ /* 0x000fd20000000000 */
[----:B------:R-:W-:Y:S02]  /*4920*/  @P2 SEL R27, R27, R37, P1 ;  /* 0x000000251b1b2207 */ /* 0x000fe40000800000 */
[----:B------:R-:W-:-:S13]  /*4930*/  ISETP.LT.AND P2, PT, R18, 0x100, P6 ;  /* 0x000001001200780c */ /* 0x000fda0003741270 */
[----:B------:R1:W2:Y:S02]  /*4940*/  @P2 LDG.E.EL R30, desc[UR6][R12.64] ;  /* 0x000000060c1e2981 */ /* 0x0002a4000c2e1900 */
[----:B-1----:R-:W-:-:S04]  /*4950*/  VIADD R13, R141, 0x2c00 ;  /* 0x00002c008d0d7836 */ /* 0x002fc80000000000 */
[----:B------:R-:W-:-:S05]  /*4960*/  IMAD.WIDE R12, R13, 0x4, R2 ;  /* 0x000000040d0c7825 */ /* 0x000fca00078e0202 */
[----:B------:R1:W5:Y:S01]  /*4970*/  @P4 LDG.E.EL R34, desc[UR6][R12.64] ;  /* 0x000000060c224981 */ /* 0x000362000c2e1900 */
[----:B------:R-:W-:Y:S02]  /*4980*/  P2R R161, PR, RZ, 0x4 ;  /* 0x00000004ffa17803 */ /* 0x000fe40000000000 */
[----:B---3--:R-:W-:Y:S02]  /*4990*/  SEL R29, R29, 0xff800000, P5 ;  /* 0xff8000001d1d7807 */ /* 0x008fe40002800000 */
[----:B----4-:R-:W-:Y:S01]  /*49a0*/  SEL R31, R31, 0xff800000, P3 ;  /* 0xff8000001f1f7807 */ /* 0x010fe20001800000 */
[----:B------:R-:W-:Y:S02]  /*49b0*/  IMAD.MOV.U32 R36, RZ, RZ, RZ ;  /* 0x000000ffff247224 */ /* 0x000fe400078e00ff */
[----:B-1----:R-:W-:-:S04]  /*49c0*/  VIADD R13, R141, 0x3400 ;  /* 0x000034008d0d7836 */ /* 0x002fc80000000000 */
[----:B------:R-:W-:Y:S01]  /*49d0*/  IMAD.WIDE R12, R13, 0x4, R2 ;  /* 0x000000040d0c7825 */ /* 0x000fe200078e0202 */
[----:B--2---:R-:W-:-:S04]  /*49e0*/  SEL R30, R30, 0xff800000, P2 ;  /* 0xff8000001e1e7807 */ /* 0x004fc80001000000 */
[-C--:B------:R-:W-:Y:S02]  /*49f0*/  FSETP.GEU.AND P2, PT, R134, R30.reuse, PT ;  /* 0x0000001e8600720b */ /* 0x080fe40003f4e000 */
[----:B------:R-:W-:Y:S02]  /*4a00*/  FSETP.NAN.AND P1, PT, R30, R30, PT ;  /* 0x0000001e1e00720b */ /* 0x000fe40003f28000 */
[----:B------:R-:W-:-:S09]  /*4a10*/  P2R R152, PR, RZ, 0x4 ;  /* 0x00000004ff987803 */ /* 0x000fd20000000000 */
[----:B------:R-:W-:Y:S02]  /*4a20*/  @P2 SEL R30, R30, R134, P1 ;  /* 0x000000861e1e2207 */ /* 0x000fe40000800000 */
[-C--:B------:R-:W-:Y:S02]  /*4a30*/  FSETP.GEU.AND P2, PT, R120, R29.reuse, PT ;  /* 0x0000001d7800720b */ /* 0x080fe40003f4e000 */
[----:B------:R-:W-:Y:S02]  /*4a40*/  FSETP.NAN.AND P1, PT, R29, R29, PT ;  /* 0x0000001d1d00720b */ /* 0x000fe40003f28000 */
[----:B-----5:R-:W-:Y:S02]  /*4a50*/  SEL R34, R34, 0xff800000, P4 ;  /* 0xff80000022227807 */ /* 0x020fe40002000000 */
[----:B------:R-:W-:-:S07]  /*4a60*/  P2R R134, PR, RZ, 0x4 ;  /* 0x00000004ff867803 */ /* 0x000fce0000000000 */
[----:B------:R-:W-:Y:S02]  /*4a70*/  @P2 SEL R29, R29, R120, P1 ;  /* 0x000000781d1d2207 */ /* 0x000fe40000800000 */
[-C--:B------:R-:W-:Y:S02]  /*4a80*/  FSETP.GEU.AND P2, PT, R125, R34.reuse, PT ;  /* 0x000000227d00720b */ /* 0x080fe40003f4e000 */
[----:B------:R-:W-:Y:S02]  /*4a90*/  FSETP.NAN.AND P1, PT, R34, R34, PT ;  /* 0x000000222200720b */ /* 0x000fe40003f28000 */
[----:B------:R-:W-:-:S09]  /*4aa0*/  P2R R120, PR, RZ, 0x4 ;  /* 0x00000004ff787803 */ /* 0x000fd20000000000 */
[----:B------:R-:W-:Y:S02]  /*4ab0*/  @P2 SEL R34, R34, R125, P1 ;  /* 0x0000007d22222207 */ /* 0x000fe40000800000 */
        /* <DEDUP_REMOVED lines=18> */
[----:B------:R-:W-:Y:S02]  /*4be0*/  IMAD.MOV.U32 R8, RZ, RZ, RZ ;  /* 0x000000ffff087224 */ /* 0x000fe400078e00ff */
[----:B------:R-:W-:Y:S01]  /*4bf0*/  IMAD.WIDE R12, R141, 0x4, R2 ;  /* 0x000000048d0c7825 */ /* 0x000fe200078e0202 */
[----:B--2---:R-:W-:-:S04]  /*4c00*/  SEL R33, R33, 0xff800000, P1 ;  /* 0xff80000021217807 */ /* 0x004fc80000800000 */
[-C--:B------:R-:W-:Y:S02]  /*4c10*/  FSETP.GEU.AND P2, PT, R124, R33.reuse, PT ;  /* 0x000000217c00720b */ /* 0x080fe40003f4e000 */
[----:B------:R-:W-:-:S11]  /*4c20*/  FSETP.NAN.AND P1, PT, R33, R33, PT ;  /* 0x000000212100720b */ /* 0x000fd60003f28000 */
[----:B------:R-:W-:Y:S02]  /*4c30*/  @P2 SEL R33, R33, R124, P1 ;  /* 0x0000007c21212207 */ /* 0x000fe40000800000 */
[----:B------:R-:W-:-:S13]  /*4c40*/  ISETP.LT.AND P1, PT, R4, 0x100, P6 ;  /* 0x000001000400780c */ /* 0x000fda0003721270 */
[----:B------:R1:W2:Y:S01]  /*4c50*/  @P1 LDG.E.EL R8, desc[UR6][R12.64] ;  /* 0x000000060c081981 */ /* 0x0002a2000c2e1900 */
[----:B------:R-:W-:Y:S01]  /*4c60*/  ISETP.LT.AND P6, PT, R23, 0x100, P6 ;  /* 0x000001001700780c */ /* 0x000fe200037c1270 */
[----:B------:R-:W-:Y:S02]  /*4c70*/  IMAD.MOV.U32 R24, RZ, RZ, RZ ;  /* 0x000000ffff187224 */ /* 0x000fe400078e00ff */
[----:B-1----:R-:W-:-:S04]  /*4c80*/  VIADD R13, R141, 0x3c00 ;  /* 0x00003c008d0d7836 */ /* 0x002fc80000000000 */
[----:B------:R-:W-:-:S04]  /*4c90*/  IMAD.WIDE R12, R13, 0x4, R2 ;  /* 0x000000040d0c7825 */ /* 0x000fc800078e0202 */
[----:B------:R-:W-:Y:S02]  /*4ca0*/  VIADD R9, R9, 0x21 ;  /* 0x0000002109097836 */ /* 0x000fe40000000000 */
[----:B------:R-:W3:Y:S02]  /*4cb0*/  @P6 LDG.E.EL R24, desc[UR6][R12.64] ;  /* 0x000000060c186981 */ /* 0x000ee4000c2e1900 */
[----:B------:R-:W-:-:S04]  /*4cc0*/  IMAD R37, R6, 0x4000, R9 ;  /* 0x0000400006257824 */ /* 0x000fc800078e0209 */
[----:B------:R-:W-:Y:S01]  /*4cd0*/  IMAD.WIDE R10, R37, 0x4, R2 ;  /* 0x00000004250a7825 */ /* 0x000fe200078e0202 */
[----:B--2---:R-:W-:Y:S02]  /*4ce0*/  SEL R15, R8, 0xff800000, P1 ;  /* 0xff800000080f7807 */ /* 0x004fe40000800000 */
[----:B------:R-:W-:-:S06]  /*4cf0*/  CS2R R8, SRZ ;  /* 0x0000000000087805 */ /* 0x000fcc000001ff00 */
[----:B------:R1:W2:Y:S01]  /*4d00*/  @P1 LDG.E.EL R8, desc[UR6][R10.64] ;  /* 0x000000060a081981 */ /* 0x0002a2000c2e1900 */
[----:B------:R-:W-:Y:S02]  /*4d10*/  P2R R158, PR, RZ, 0x20 ;  /* 0x00000020ff9e7803 */ /* 0x000fe40000000000 */
[-C--:B------:R-:W-:Y:S02]  /*4d20*/  FSETP.GEU.AND P5, PT, R32, R15.reuse, PT ;  /* 0x0000000f2000720b */ /* 0x080fe40003fae000 */
[----:B------:R-:W-:Y:S02]  /*4d30*/  P2R R127, PR, RZ, 0x4 ;  /* 0x00000004ff7f7803 */ /* 0x000fe40000000000 */
[----:B------:R-:W-:Y:S02]  /*4d40*/  FSETP.NAN.AND P2, PT, R15, R15, PT ;  /* 0x0000000f0f00720b */ /* 0x000fe40003f48000 */
[----:B---3--:R-:W-:-:S07]  /*4d50*/  SEL R24, R24, 0xff800000, P6 ;  /* 0xff80000018187807 */ /* 0x008fce0003000000 */
[----:B------:R-:W-:Y:S02]  /*4d60*/  @P5 SEL R15, R15, R32, P2 ;  /* 0x000000200f0f5207 */ /* 0x000fe40001000000 */
[----:B------:R-:W-:-:S04]  /*4d70*/  FSETP.GEU.AND P2, PT, R17, R24, PT ;  /* 0x000000181100720b */ /* 0x000fc80003f4e000 */
[----:B------:R-:W-:Y:S02]  /*4d80*/  P2R R141, PR, RZ, 0x4 ;  /* 0x00000004ff8d7803 */ /* 0x000fe40000000000 */
[----:B------:R-:W-:Y:S02]  /*4d90*/  P2R R122, PR, RZ, 0x8 ;  /* 0x00000008ff7a7803 */ /* 0x000fe40000000000 */
[----:B------:R-:W-:Y:S02]  /*4da0*/  ISETP.NE.AND P3, PT, R153, RZ, PT ;  /* 0x000000ff9900720c */ /* 0x000fe40003f65270 */
[----:B------:R-:W-:Y:S02]  /*4db0*/  P2R R124, PR, RZ, 0x20 ;  /* 0x00000020ff7c7803 */ /* 0x000fe40000000000 */
[----:B------:R-:W-:Y:S01]  /*4dc0*/  ISETP.NE.AND P5, PT, R155, RZ, PT ;  /* 0x000000ff9b00720c */ /* 0x000fe20003fa5270 */
[----:B-1----:R-:W-:Y:S01]  /*4dd0*/  IMAD.MOV.U32 R11, RZ, RZ, RZ ;  /* 0x000000ffff0b7224 */ /* 0x002fe200078e00ff */
[----:B--2---:R-:W-:-:S02]  /*4de0*/  SEL R8, R8, 0xff800000, P1 ;  /* 0xff80000008087807 */ /* 0x004fc40000800000 */
[----:B------:R-:W-:-:S04]  /*4df0*/  FSETP.NAN.AND P1, PT, R24, R24, PT ;  /* 0x000000181800720b */ /* 0x000fc80003f28000 */
[----:B------:R-:W-:Y:S02]  /*4e00*/  @P2 SEL R24, R24, R17, P1 ;  /* 0x0000001118182207 */ /* 0x000fe40000800000 */
[-C--:B------:R-:W-:Y:S02]  /*4e10*/  FSETP.GEU.AND P2, PT, R15, R8.reuse, PT ;  /* 0x000000080f00720b */ /* 0x080fe40003f4e000 */
[----:B------:R-:W-:-:S11]  /*4e20*/  FSETP.NAN.AND P1, PT, R8, R8, PT ;  /* 0x000000080800720b */ /* 0x000fd60003f28000 */
[----:B------:R-:W-:Y:S01]  /*4e30*/  @P2 SEL R8, R8, R15, P1 ;  /* 0x0000000f08082207 */ /* 0x000fe20000800000 */
[----:B------:R-:W-:-:S04]  /*4e40*/  VIADD R15, R37, 0x400 ;  /* 0x00000400250f7836 */ /* 0x000fc80000000000 */
[----:B------:R-:W-:-:S05]  /*4e50*/  IMAD.WIDE R14, R15, 0x4, R2 ;  /* 0x000000040f0e7825 */ /* 0x000fca00078e0202 */
[----:B------:R1:W2:Y:S02]  /*4e60*/  @P3 LDG.E.EL R9, desc[UR6][R14.64] ;  /* 0x000000060e093981 */ /* 0x0002a4000c2e1900 */
[----:B-1----:R-:W-:-:S04]  /*4e70*/  VIADD R15, R37, 0xc00 ;  /* 0x00000c00250f7836 */ /* 0x002fc80000000000 */
[----:B------:R-:W-:-:S05]  /*4e80*/  IMAD.WIDE R14, R15, 0x4, R2 ;  /* 0x000000040f0e7825 */ /* 0x000fca00078e0202 */
[----:B------:R-:W3:Y:S01]  /*4e90*/  @P5 LDG.E.EL R11, desc[UR6][R14.64] ;  /* 0x000000060e0b5981 */ /* 0x000ee2000c2e1900 */
[----:B------:R-:W-:Y:S02]  /*4ea0*/  P2R R157, PR, RZ, 0x10 ;  /* 0x00000010ff9d7803 */ /* 0x000fe40000000000 */
[----:B------:R-:W-:Y:S01]  /*4eb0*/  ISETP.NE.AND P4, PT, R154, RZ, PT ;  /* 0x000000ff9a00720c */ /* 0x000fe20003f85270 */
[----:B------:R-:W-:Y:S02]  /*4ec0*/  VIADD R13, R37, 0x800 ;  /* 0x00000800250d7836 */ /* 0x000fe40000000000 */
[----:B------:R-:W-:Y:S02]  /*4ed0*/  IMAD.MOV.U32 R10, RZ, RZ, RZ ;  /* 0x000000ffff0a7224 */ /* 0x000fe400078e00ff */
[----:B------:R-:W-:-:S08]  /*4ee0*/  IMAD.WIDE R12, R13, 0x4, R2 ;  /* 0x000000040d0c7825 */ /* 0x000fd000078e0202 */
[----:B------:R1:W4:Y:S01]  /*4ef0*/  @P4 LDG.E.EL R10, desc[UR6][R12.64] ;  /* 0x000000060c0a4981 */ /* 0x000322000c2e1900 */
[----:B------:R-:W-:Y:S02]  /*4f00*/  VIADD R17, R37, 0x1000 ;  /* 0x0000100025117836 */ /* 0x000fe40000000000 */
[----:B-1----:R-:W-:Y:S01]  /*4f10*/  IMAD.MOV.U32 R12, RZ, RZ, RZ ;  /* 0x000000ffff0c7224 */ /* 0x002fe200078e00ff */
[----:B---3--:R-:W-:Y:S02]  /*4f20*/  SEL R11, R11, 0xff800000, P5 ;  /* 0xff8000000b0b7807 */ /* 0x008fe40002800000 */
[----:B------:R-:W-:Y:S01]  /*4f30*/  ISETP.NE.AND P5, PT, R16, RZ, PT ;  /* 0x000000ff1000720c */ /* 0x000fe20003fa5270 */
[----:B------:R-:W-:-:S05]  /*4f40*/  IMAD.WIDE R16, R17, 0x4, R2 ;  /* 0x0000000411107825 */ /* 0x000fca00078e0202 */
[----:B------:R-:W3:Y:S01]  /*4f50*/  @P0 LDG.E.EL R12, desc[UR6][R16.64] ;  /* 0x00000006100c0981 */ /* 0x000ee2000c2e1900 */
[----:B--2---:R-:W-:-:S04]  /*4f60*/  SEL R9, R9, 0xff800000, P3 ;  /* 0xff80000009097807 */ /* 0x004fc80001800000 */
[----:B------:R-:W-:Y:S02]  /*4f70*/  FSETP.GEU.AND P3, PT, R38, R9, PT ;  /* 0x000000092600720b */ /* 0x000fe40003f6e000 */
[----:B----4-:R-:W-:-:S04]  /*4f80*/  SEL R10, R10, 0xff800000, P4 ;  /* 0xff8000000a0a7807 */ /* 0x010fc80002000000 */
[----:B------:R-:W-:Y:S02]  /*4f90*/  FSETP.GEU.AND P4, PT, R131, R10, PT ;  /* 0x0000000a8300720b */ /* 0x000fe40003f8e000 */
[----:B------:R-:W-:-:S05]  /*4fa0*/  FSETP.NAN.AND P1, PT, R9, R9, PT ;  /* 0x000000090900720b */ /* 0x000fca0003f28000 */
[----:B------:R-:W-:Y:S02]  /*4fb0*/  @P3 SEL R9, R9, R38, P1 ;  /* 0x0000002609093207 */ /* 0x000fe40000800000 */
[----:B------:R-:W-:-:S04]  /*4fc0*/  FSETP.NAN.AND P1, PT, R10, R10, PT ;  /* 0x0000000a0a00720b */ /* 0x000fc80003f28000 */
[----:B------:R-:W-:Y:S02]  /*4fd0*/  @P4 SEL R10, R10, R131, P1 ;  /* 0x000000830a0a4207 */ /* 0x000fe40000800000 */
[----:B------:R-:W-:Y:S02]  /*4fe0*/  FSETP.GEU.AND P1, PT, R40, R11, PT ;  /* 0x0000000b2800720b */ /* 0x000fe40003f2e000 */
[----:B------:R-:W-:Y:S02]  /*4ff0*/  P2R R153, PR, RZ, 0x4 ;  /* 0x00000004ff997803 */ /* 0x000fe40000000000 */
[----:B------:R-:W-:Y:S02]  /*5000*/  ISETP.NE.AND P2, PT, R156, RZ, PT ;  /* 0x000000ff9c00720c */ /* 0x000fe40003f45270 */
[----:B------:R-:W-:Y:S01]  /*5010*/  P2R R156, PR, RZ, 0x2 ;  /* 0x00000002ff9c7803 */ /* 0x000fe20000000000 */
[----:B------:R-:W-:Y:S02]  /*5020*/  VIADD R19, R37, 0x1400 ;  /* 0x0000140025137836 */ /* 0x000fe40000000000 */
[----:B------:R-:W-:Y:S01]  /*5030*/  IMAD.MOV.U32 R13, RZ, RZ, RZ ;  /* 0x000000ffff0d7224 */ /* 0x000fe200078e00ff */
[----:B---3--:R-:W-:-:S02]  /*5040*/  SEL R12, R12, 0xff800000, P0 ;  /* 0xff8000000c0c7807 */ /* 0x008fc40000000000 */
[----:B------:R-:W-:-:S04]  /*5050*/  FSETP.NAN.AND P0, PT, R11, R11, PT ;  /* 0x0000000b0b00720b */ /* 0x000fc80003f08000 */
[----:B------:R-:W-:Y:S02]  /*5060*/  @P1 SEL R11, R11, R40, P0 ;  /* 0x000000280b0b1207 */ /* 0x000fe40000000000 */
[-C--:B------:R-:W-:Y:S02]  /*5070*/  FSETP.GEU.AND P0, PT, R133, R12.reuse, PT ;  /* 0x0000000c8500720b */ /* 0x080fe40003f0e000 */
[----:B------:R-:W-:-:S11]  /*5080*/  FSETP.NAN.AND P1, PT, R12, R12, PT ;  /* 0x0000000c0c00720b */ /* 0x000fd60003f28000 */
[----:B------:R-:W-:Y:S02]  /*5090*/  @P0 SEL R12, R12, R133, P1 ;  /* 0x000000850c0c0207 */ /* 0x000fe40000800000 */
[----:B------:R-:W-:Y:S01]  /*50a0*/  ISETP.NE.AND P1, PT, R18, RZ, PT ;  /* 0x000000ff1200720c */ /* 0x000fe20003f25270 */
[----:B------:R-:W-:-:S05]  /*50b0*/  IMAD.WIDE R18, R19, 0x4, R2 ;  /* 0x0000000413127825 */ /* 0x000fca00078e0202 */
[----:B------:R1:W2:Y:S01]  /*50c0*/  @P2 LDG.E.EL R13, desc[UR6][R18.64] ;  /* 0x00000006120d2981 */ /* 0x0002a2000c2e1900 */
[----:B------:R-:W-:Y:S02]  /*50d0*/  P2R R154, PR, RZ, 0x8 ;  /* 0x00000008ff9a7803 */ /* 0x000fe40000000000 */
[----:B------:R-:W-:Y:S01]  /*50e0*/  ISETP.NE.AND P3, PT, R159, RZ, PT ;  /* 0x000000ff9f00720c */ /* 0x000fe20003f65270 */
[----:B------:R-:W-:Y:S01]  /*50f0*/  VIADD R17, R37, 0x1800 ;  /* 0x0000180025117836 */ /* 0x000fe20000000000 */
[----:B------:R-:W-:-:S03]  /*5100*/  CS2R R14, SRZ ;  /* 0x00000000000e7805 */ /* 0x000fc6000001ff00 */
[----:B------:R-:W-:-:S04]  /*5110*/  IMAD.WIDE R16, R17, 0x4, R2 ;  /* 0x0000000411107825 */ /* 0x000fc800078e0202 */
[----:B-1----:R-:W-:-:S04]  /*5120*/  VIADD R19, R37, 0x2000 ;  /* 0x0000200025137836 */ /* 0x002fc80000000000 */
[----:B------:R-:W3:Y:S01]  /*5130*/  @P3 LDG.E.EL R14, desc[UR6][R16.64] ;  /* 0x00000006100e3981 */ /* 0x000ee2000c2e1900 */
[----:B------:R-:W-:Y:S01]  /*5140*/  IMAD.WIDE R18, R19, 0x4, R2 ;  /* 0x0000000413127825 */ /* 0x000fe200078e0202 */
[----:B--2---:R-:W-:Y:S02]  /*5150*/  SEL R13, R13, 0xff800000, P2 ;  /* 0xff8000000d0d7807 */ /* 0x004fe40001000000 */
[----:B------:R-:W-:Y:S01]  /*5160*/  ISETP.NE.AND P2, PT, R20, RZ, PT ;  /* 0x000000ff1400720c */ /* 0x000fe20003f45270 */
[----:B------:R-:W-:-:S06]  /*5170*/  IMAD.MOV.U32 R20, RZ, RZ, RZ ;  /* 0x000000ffff147224 */ /* 0x000fcc00078e00ff */
[----:B------:R-:W2:Y:S01]  /*5180*/  @P5 LDG.E.EL R20, desc[UR6][R18.64] ;  /* 0x0000000612145981 */ /* 0x000ea2000c2e1900 */
[----:B------:R-:W-:Y:S02]  /*5190*/  P2R R131, PR, RZ, 0x1 ;  /* 0x00000001ff837803 */ /* 0x000fe40000000000 */
[----:B------:R-:W-:Y:S02]  /*51a0*/  ISETP.NE.AND P0, PT, R161, RZ, PT ;  /* 0x000000ffa100720c */ /* 0x000fe40003f05270 */
[----:B------:R-:W-:Y:S02]  /*51b0*/  P2R R155, PR, RZ, 0x10 ;  /* 0x00000010ff9b7803 */ /* 0x000fe40000000000 */
[----:B---3--:R-:W-:Y:S02]  /*51c0*/  SEL R14, R14, 0xff800000, P3 ;  /* 0xff8000000e0e7807 */ /* 0x008fe40001800000 */
[----:B------:R-:W-:Y:S02]  /*51d0*/  ISETP.NE.AND P4, PT, R160, RZ, PT ;  /* 0x000000ffa000720c */ /* 0x000fe40003f85270 */
[----:B------:R-:W-:Y:S01]  /*51e0*/  ISETP.NE.AND P3, PT, R21, RZ, PT ;  /* 0x000000ff1500720c */ /* 0x000fe20003f65270 */
[----:B------:R-:W-:-:S02]  /*51f0*/  VIADD R21, R37, 0x2400 ;  /* 0x0000240025157836 */ /* 0x000fc40000000000 */
[----:B------:R-:W-:Y:S02]  /*5200*/  VIADD R23, R37, 0x1c00 ;  /* 0x00001c0025177836 */ /* 0x000fe40000000000 */
[----:B------:R-:W-:Y:S02]  /*5210*/  IMAD.MOV.U32 R17, RZ, RZ, RZ ;  /* 0x000000ffff117224 */ /* 0x000fe400078e00ff */
[----:B------:R-:W-:-:S05]  /*5220*/  IMAD.WIDE R22, R23, 0x4, R2 ;  /* 0x0000000417167825 */ /* 0x000fca00078e0202 */
[----:B------:R-:W3:Y:S01]  /*5230*/  @P4 LDG.E.EL R15, desc[UR6][R22.64] ;  /* 0x00000006160f4981 */ /* 0x000ee2000c2e1900 */
[----:B--2---:R-:W-:Y:S01]  /*5240*/  SEL R16, R20, 0xff800000, P5 ;  /* 0xff80000014107807 */ /* 0x004fe20002800000 */
[----:B------:R-:W-:-:S05]  /*5250*/  IMAD.WIDE R20, R21, 0x4, R2 ;  /* 0x0000000415147825 */ /* 0x000fca00078e0202 */
[----:B------:R1:W2:Y:S01]  /*5260*/  @P0 LDG.E.EL R17, desc[UR6][R20.64] ;  /* 0x0000000614110981 */ /* 0x0002a2000c2e1900 */
[----:B---3--:R-:W-:Y:S02]  /*5270*/  SEL R15, R15, 0xff800000, P4 ;  /* 0xff8000000f0f7807 */ /* 0x008fe40002000000 */
[----:B------:R-:W-:Y:S02]  /*5280*/  ISETP.NE.AND P4, PT, R157, RZ, PT ;  /* 0x000000ff9d00720c */ /* 0x000fe40003f85270 */
[----:B-1----:R-:W-:Y:S02]  /*5290*/  CS2R R20, SRZ ;  /* 0x0000000000147805 */ /* 0x002fe4000001ff00 */
[----:B--2---:R-:W-:Y:S02]  /*52a0*/  SEL R17, R17, 0xff800000, P0 ;  /* 0xff80000011117807 */ /* 0x004fe40000000000 */
[----:B------:R-:W-:-:S04]  /*52b0*/  ISETP.NE.AND P0, PT, R53, RZ, PT ;  /* 0x000000ff3500720c */ /* 0x000fc80003f05270 */
[----:B------:R-:W-:Y:S02]  /*52c0*/  P2R R157, PR, RZ, 0x1 ;  /* 0x00000001ff9d7803 */ /* 0x000fe40000000000 */
        /* <DEDUP_REMOVED lines=24> */
[----:B------:R-:W-:Y:S01]  /*5450*/  ISETP.NE.AND P0, PT, R41, RZ, PT ;  /* 0x000000ff2900720c */ /* 0x000fe20003f05270 */
[----:B------:R-:W-:-:S04]  /*5460*/  VIADD R41, R37, 0x3000 ;  /* 0x0000300025297836 */ /* 0x000fc80000000000 */
[----:B------:R-:W-:-:S05]  /*5470*/  IMAD.WIDE R40, R41, 0x4, R2 ;  /* 0x0000000429287825 */ /* 0x000fca00078e0202 */
[----:B------:R-:W2:Y:S01]  /*5480*/  @P3 LDG.E.EL R20, desc[UR6][R40.64] ;  /* 0x0000000628143981 */ /* 0x000ea2000c2e1900 */
[----:B------:R-:W-:Y:S01]  /*5490*/  ISETP.NE.AND P5, PT, R158, RZ, PT ;  /* 0x000000ff9e00720c */ /* 0x000fe20003fa5270 */
[----:B------:R-:W-:Y:S02]  /*54a0*/  VIADD R23, R37, 0x2800 ;  /* 0x0000280025177836 */ /* 0x000fe40000000000 */
[----:B------:R-:W-:Y:S02]  /*54b0*/  IMAD.MOV.U32 R32, RZ, RZ, RZ ;  /* 0x000000ffff207224 */ /* 0x000fe400078e00ff */
[----:B------:R-:W-:-:S08]  /*54c0*/  IMAD.WIDE R22, R23, 0x4, R2 ;  /* 0x0000000417167825 */ /* 0x000fd000078e0202 */
[----:B------:R1:W3:Y:S01]  /*54d0*/  @P5 LDG.E.EL R32, desc[UR6][R22.64] ;  /* 0x0000000616205981 */ /* 0x0002e2000c2e1900 */
[----:B------:R-:W-:Y:S01]  /*54e0*/  VIADD R43, R37, 0x3400 ;  /* 0x00003400252b7836 */ /* 0x000fe20000000000 */
[----:B------:R-:W-:Y:S02]  /*54f0*/  P2R R47, PR, RZ, 0x1 ;  /* 0x00000001ff2f7803 */ /* 0x000fe40000000000 */
[----:B------:R-:W-:Y:S01]  /*5500*/  ISETP.NE.AND P0, PT, R39, RZ, PT ;  /* 0x000000ff2700720c */ /* 0x000fe20003f05270 */
[----:B------:R-:W-:Y:S02]  /*5510*/  VIADD R39, R37, 0x2c00 ;  /* 0x00002c0025277836 */ /* 0x000fe40000000000 */
[----:B------:R-:W-:Y:S02]  /*5520*/  IMAD.MOV.U32 R19, RZ, RZ, RZ ;  /* 0x000000ffff137224 */ /* 0x000fe400078e00ff */
[----:B------:R-:W-:-:S05]  /*5530*/  IMAD.WIDE R38, R39, 0x4, R2 ;  /* 0x0000000427267825 */ /* 0x000fca00078e0202 */
[----:B------:R4:W5:Y:S01]  /*5540*/  @P4 LDG.E.EL R19, desc[UR6][R38.64] ;  /* 0x0000000626134981 */ /* 0x000962000c2e1900 */
[----:B-1----:R-:W-:Y:S02]  /*5550*/  IMAD.MOV.U32 R23, RZ, RZ, RZ ;  /* 0x000000ffff177224 */ /* 0x002fe400078e00ff */
[C---:B----4-:R-:W-:Y:S02]  /*5560*/  VIADD R39, R37.reuse, 0x3800 ;  /* 0x0000380025277836 */ /* 0x050fe40000000000 */
[----:B------:R-:W-:Y:S02]  /*5570*/  VIADD R37, R37, 0x3c00 ;  /* 0x00003c0025257836 */ /* 0x000fe40000000000 */
[----:B------:R-:W-:-:S04]  /*5580*/  IMAD.WIDE R38, R39, 0x4, R2 ;  /* 0x0000000427267825 */ /* 0x000fc800078e0202 */
[----:B------:R-:W-:-:S06]  /*5590*/  IMAD.MOV.U32 R22, RZ, RZ, RZ ;  /* 0x000000ffff167224 */ /* 0x000fcc00078e00ff */
[----:B------:R1:W4:Y:S01]  /*55a0*/  @P1 LDG.E.EL R22, desc[UR6][R38.64] ;  /* 0x0000000626161981 */ /* 0x000322000c2e1900 */
[----:B--2---:R-:W-:Y:S02]  /*55b0*/  SEL R20, R20, 0xff800000, P3 ;  /* 0xff80000014147807 */ /* 0x004fe40001800000 */
[----:B------:R-:W-:Y:S01]  /*55c0*/  ISETP.NE.AND P3, PT, R42, RZ, PT ;  /* 0x000000ff2a00720c */ /* 0x000fe20003f65270 */
[----:B------:R-:W-:-:S05]  /*55d0*/  IMAD.WIDE R42, R43, 0x4, R2 ;  /* 0x000000042b2a7825 */ /* 0x000fca00078e0202 */
[----:B------:R2:W4:Y:S01]  /*55e0*/  @P2 LDG.E.EL R21, desc[UR6][R42.64] ;  /* 0x000000062a152981 */ /* 0x000522000c2e1900 */
[----:B------:R-:W-:-:S05]  /*55f0*/  IMAD.WIDE R2, R37, 0x4, R2 ;  /* 0x0000000425027825 */ /* 0x000fca00078e0202 */
[----:B------:R1:W4:Y:S01]  /*5600*/  @P6 LDG.E.EL R23, desc[UR6][R2.64] ;  /* 0x0000000602176981 */ /* 0x000322000c2e1900 */
[----:B---3--:R-:W-:Y:S02]  /*5610*/  SEL R18, R32, 0xff800000, P5 ;  /* 0xff80000020127807 */ /* 0x008fe40002800000 */
[----:B------:R-:W-:Y:S02]  /*5620*/  SEL R32, RZ, 0x1, !P0 ;  /* 0x00000001ff207807 */ /* 0x000fe40004000000 */
[----:B------:R-:W-:-:S04]  /*5630*/  ISETP.NE.AND P0, PT, R47, RZ, PT ;  /* 0x000000ff2f00720c */ /* 0x000fc80003f05270 */
[----:B------:R-:W-:Y:S02]  /*5640*/  SEL R37, RZ, 0x1, !P0 ;  /* 0x00000001ff257807 */ /* 0x000fe40004000000 */
[----:B------:R-:W-:-:S04]  /*5650*/  ISETP.NE.AND P0, PT, R49, RZ, PT ;  /* 0x000000ff3100720c */ /* 0x000fc80003f05270 */
[----:B------:R-:W-:Y:S02]  /*5660*/  SEL R40, RZ, 0x1, !P0 ;  /* 0x00000001ff287807 */ /* 0x000fe40004000000 */
[----:B------:R-:W-:-:S04]  /*5670*/  ISETP.NE.AND P0, PT, R52, RZ, PT ;  /* 0x000000ff3400720c */ /* 0x000fc80003f05270 */
[----:B------:R-:W-:Y:S02]  /*5680*/  SEL R41, RZ, 0x1, !P0 ;  /* 0x00000001ff297807 */ /* 0x000fe40004000000 */
[----:B------:R-:W-:-:S04]  /*5690*/  ISETP.NE.AND P0, PT, R53, RZ, PT ;  /* 0x000000ff3500720c */ /* 0x000fc80003f05270 */
[----:B-1----:R-:W-:Y:S02]  /*56a0*/  SEL R38, RZ, 0x1, !P0 ;  /* 0x00000001ff267807 */ /* 0x002fe40004000000 */
[----:B------:R-:W-:-:S04]  /*56b0*/  ISETP.NE.AND P0, PT, R54, RZ, PT ;  /* 0x000000ff3600720c */ /* 0x000fc80003f05270 */
[----:B------:R-:W-:Y:S02]  /*56c0*/  SEL R39, RZ, 0x1, !P0 ;  /* 0x00000001ff277807 */ /* 0x000fe40004000000 */
[----:B------:R-:W-:-:S04]  /*56d0*/  ISETP.NE.AND P0, PT, R57, RZ, PT ;  /* 0x000000ff3900720c */ /* 0x000fc80003f05270 */
[----:B--2---:R-:W-:Y:S02]  /*56e0*/  SEL R42, RZ, 0x1, !P0 ;  /* 0x00000001ff2a7807 */ /* 0x004fe40004000000 */
[----:B------:R-:W-:-:S04]  /*56f0*/  ISETP.NE.AND P0, PT, R58, RZ, PT ;  /* 0x000000ff3a00720c */ /* 0x000fc80003f05270 */
[----:B------:R-:W-:Y:S02]  /*5700*/  SEL R43, RZ, 0x1, !P0 ;  /* 0x00000001ff2b7807 */ /* 0x000fe40004000000 */
[----:B------:R-:W-:Y:S02]  /*5710*/  ISETP.NE.AND P0, PT, R61, RZ, PT ;  /* 0x000000ff3d00720c */ /* 0x000fe40003f05270 */
[----:B-----5:R-:W-:Y:S02]  /*5720*/  SEL R19, R19, 0xff800000, P4 ;  /* 0xff80000013137807 */ /* 0x020fe40002000000 */
[----:B------:R-:W-:Y:S02]  /*5730*/  ISETP.NE.AND P4, PT, R45, RZ, PT ;  /* 0x000000ff2d00720c */ /* 0x000fe40003f85270 */
[----:B----4-:R-:W-:Y:S02]  /*5740*/  SEL R22, R22, 0xff800000, P1 ;  /* 0xff80000016167807 */ /* 0x010fe40000800000 */
[----:B------:R-:W-:-:S02]  /*5750*/  ISETP.NE.AND P1, PT, R72, RZ, PT ;  /* 0x000000ff4800720c */ /* 0x000fc40003f25270 */
[----:B------:R-:W-:Y:S02]  /*5760*/  ISETP.NE.AND P5, PT, R48, RZ, PT ;  /* 0x000000ff3000720c */ /* 0x000fe40003fa5270 */
[----:B------:R-:W-:Y:S02]  /*5770*/  SEL R52, RZ, 0x1, !P1 ;  /* 0x00000001ff347807 */ /* 0x000fe40004800000 */
[----:B------:R-:W-:Y:S02]  /*5780*/  SEL R37, R37, 0x2, P3 ;  /* 0x0000000225257807 */ /* 0x000fe40001800000 */
[----:B------:R-:W-:Y:S02]  /*5790*/  SEL R40, R40, 0x2, P4 ;  /* 0x0000000228287807 */ /* 0x000fe40002000000 */
[----:B------:R-:W-:Y:S02]  /*57a0*/  SEL R41, R41, 0x2, P5 ;  /* 0x0000000229297807 */ /* 0x000fe40002800000 */
[----:B------:R-:W-:-:S02]  /*57b0*/  SEL R21, R21, 0xff800000, P2 ;  /* 0xff80000015157807 */ /* 0x000fc40001000000 */
[----:B------:R-:W-:Y:S02]  /*57c0*/  ISETP.NE.AND P2, PT, R44, RZ, PT ;  /* 0x000000ff2c00720c */ /* 0x000fe40003f45270 */
[----:B------:R-:W-:Y:S02]  /*57d0*/  SEL R44, RZ, 0x1, !P0 ;  /* 0x00000001ff2c7807 */ /* 0x000fe40004000000 */
[----:B------:R-:W-:-:S04]  /*57e0*/  ISETP.NE.AND P0, PT, R66, RZ, PT ;  /* 0x000000ff4200720c */ /* 0x000fc80003f05270 */
[----:B0-----:R-:W-:Y:S02]  /*57f0*/  SEL R2, RZ, 0x1, !P0 ;  /* 0x00000001ff027807 */ /* 0x001fe40004000000 */
[----:B------:R-:W-:Y:S02]  /*5800*/  ISETP.NE.AND P0, PT, R69, RZ, PT ;  /* 0x000000ff4500720c */ /* 0x000fe40003f05270 */
[----:B------:R-:W-:Y:S02]  /*5810*/  SEL R23, R23, 0xff800000, P6 ;  /* 0xff80000017177807 */ /* 0x000fe40003000000 */
[----:B------:R-:W-:Y:S02]  /*5820*/  SEL R3, RZ, 0x1, !P0 ;  /* 0x00000001ff037807 */ /* 0x000fe40004000000 */
[----:B------:R-:W-:Y:S02]  /*5830*/  ISETP.NE.AND P0, PT, R71, RZ, PT ;  /* 0x000000ff4700720c */ /* 0x000fe40003f05270 */
[----:B------:R-:W-:-:S02]  /*5840*/  ISETP.NE.AND P6, PT, R70, RZ, PT ;  /* 0x000000ff4600720c */ /* 0x000fc40003fc5270 */
[----:B------:R-:W-:Y:S02]  /*5850*/  SEL R45, RZ, 0x1, !P0 ;  /* 0x00000001ff2d7807 */ /* 0x000fe40004000000 */
[----:B------:R-:W-:Y:S02]  /*5860*/  ISETP.NE.AND P0, PT, R73, RZ, PT ;  /* 0x000000ff4900720c */ /* 0x000fe40003f05270 */
[----:B------:R-:W-:Y:S02]  /*5870*/  SEL R49, RZ, 0x1, !P6 ;  /* 0x00000001ff317807 */ /* 0x000fe40007000000 */
[----:B------:R-:W-:Y:S02]  /*5880*/  ISETP.NE.AND P6, PT, R90, RZ, PT ;  /* 0x000000ff5a00720c */ /* 0x000fe40003fc5270 */
[----:B------:R-:W-:Y:S02]  /*5890*/  SEL R47, RZ, 0x1, !P0 ;  /* 0x00000001ff2f7807 */ /* 0x000fe40004000000 */
[----:B------:R-:W-:-:S02]  /*58a0*/  ISETP.NE.AND P0, PT, R133, RZ, PT ;  /* 0x000000ff8500720c */ /* 0x000fc40003f05270 */
        /* <DEDUP_REMOVED lines=48> */
[----:B------:R-:W-:Y:S02]  /*5bb0*/  SEL R39, R39, 0x2, P6 ;  /* 0x0000000227277807 */ /* 0x000fe40003000000 */
        /* <DEDUP_REMOVED lines=12> */
[----:B------:R-:W-:Y:S02]  /*5c80*/  ISETP.NE.AND P6, PT, R61, RZ, PT ;  /* 0x000000ff3d00720c */ /* 0x000fe40003fc5270 */
[----:B------:R-:W-:Y:S02]  /*5c90*/  SEL R48, RZ, 0x1, !P0 ;  /* 0x00000001ff307807 */ /* 0x000fe40004000000 */
[----:B------:R-:W-:Y:S02]  /*5ca0*/  SEL R47, R47, 0x2, P6 ;  /* 0x000000022f2f7807 */ /* 0x000fe40003000000 */
[----:B------:R-:W-:-:S04]  /*5cb0*/  ISETP.NE.AND P6, PT, R66, RZ, PT ;  /* 0x000000ff4200720c */ /* 0x000fc80003fc5270 */
[----:B------:R-:W-:Y:S02]  /*5cc0*/  SEL R48, R48, 0x2, P6 ;  /* 0x0000000230307807 */ /* 0x000fe40003000000 */
[----:B------:R-:W-:-:S04]  /*5cd0*/  ISETP.NE.AND P6, PT, R69, RZ, PT ;  /* 0x000000ff4500720c */ /* 0x000fc80003fc5270 */
[----:B------:R-:W-:Y:S02]  /*5ce0*/  SEL R49, R49, 0x2, P6 ;  /* 0x0000000231317807 */ /* 0x000fe40003000000 */
[----:B------:R-:W-:Y:S02]  /*5cf0*/  ISETP.NE.AND P6, PT, R70, RZ, PT ;  /* 0x000000ff4600720c */ /* 0x000fe40003fc5270 */
[----:B------:R-:W-:Y:S02]  /*5d00*/  SEL R32, R32, 0x2, P2 ;  /* 0x0000000220207807 */ /* 0x000fe40001000000 */
[----:B------:R-:W-:Y:S02]  /*5d10*/  SEL R52, R52, 0x2, P6 ;  /* 0x0000000234347807 */ /* 0x000fe40003000000 */
[----:B------:R-:W-:-:S04]  /*5d20*/  ISETP.NE.AND P6, PT, R71, RZ, PT ;  /* 0x000000ff4700720c */ /* 0x000fc80003fc5270 */
[----:B------:R-:W-:Y:S02]  /*5d30*/  SEL R32, R32, 0x3, P6 ;  /* 0x0000000320207807 */ /* 0x000fe40003000000 */
[----:B------:R-:W-:-:S04]  /*5d40*/  ISETP.NE.AND P6, PT, R72, RZ, PT ;  /* 0x000000ff4800720c */ /* 0x000fc80003fc5270 */
[----:B------:R-:W-:Y:S02]  /*5d50*/  SEL R37, R37, 0x3, P6 ;  /* 0x0000000325257807 */ /* 0x000fe40003000000 */
[----:B------:R-:W-:Y:S02]  /*5d60*/  ISETP.NE.AND P6, PT, R73, RZ, PT ;  /* 0x000000ff4900720c */ /* 0x000fe40003fc5270 */
[----:B------:R-:W-:Y:S02]  /*5d70*/  ISETP.NE.AND P0, PT, R157, RZ, PT ;  /* 0x000000ff9d00720c */ /* 0x000fe40003f05270 */
[----:B------:R-:W-:Y:S02]  /*5d80*/  SEL R40, R40, 0x3, P6 ;  /* 0x0000000328287807 */ /* 0x000fe40003000000 */
[----:B------:R-:W-:Y:S02]  /*5d90*/  ISETP.NE.AND P6, PT, R78, RZ, PT ;  /* 0x000000ff4e00720c */ /* 0x000fe40003fc5270 */
[----:B------:R-:W-:-:S02]  /*5da0*/  SEL R38, R38, 0x2, P0 ;  /* 0x0000000226267807 */ /* 0x000fc40000000000 */
        /* <DEDUP_REMOVED lines=91> */
[----:B------:R-:W-:Y:S02]  /*6360*/  ISETP.NE.AND P6, PT, R59, RZ, PT ;  /* 0x000000ff3b00720c */ /* 0x000fe40003fc5270 */
[----:B------:R-:W-:Y:S02]  /*6370*/  ISETP.NE.AND P2, PT, R92, RZ, PT ;  /* 0x000000ff5c00720c */ /* 0x000fe40003f45270 */
[----:B------:R-:W-:Y:S02]  /*6380*/  SEL R49, R49, 0x4, P6 ;  /* 0x0000000431317807 */ /* 0x000fe40003000000 */
[----:B------:R-:W-:Y:S02]  /*6390*/  SEL R52, R52, 0x3, P2 ;  /* 0x0000000334347807 */ /* 0x000fe40001000000 */
[----:B------:R-:W-:-:S02]  /*63a0*/  ISETP.NE.AND P6, PT, R60, RZ, PT ;  /* 0x000000ff3c00720c */ /* 0x000fc40003fc5270 */
[----:B------:R-:W-:Y:S02]  /*63b0*/  ISETP.NE.AND P3, PT, R94, RZ, PT ;  /* 0x000000ff5e00720c */ /* 0x000fe40003f65270 */
[----:B------:R-:W-:Y:S02]  /*63c0*/  ISETP.NE.AND P4, PT, R95, RZ, PT ;  /* 0x000000ff5f00720c */ /* 0x000fe40003f85270 */
[----:B------:R-:W-:Y:S02]  /*63d0*/  SEL R52, R52, 0x4, P6 ;  /* 0x0000000434347807 */ /* 0x000fe40003000000 */
[----:B------:R-:W-:Y:S02]  /*63e0*/  SEL R32, R32, 0x4, P3 ;  /* 0x0000000420207807 */ /* 0x000fe40001800000 */
[----:B------:R-:W-:Y:S02]  /*63f0*/  ISETP.NE.AND P6, PT, R61, RZ, PT ;  /* 0x000000ff3d00720c */ /* 0x000fe40003fc5270 */
[----:B------:R-:W-:-:S02]  /*6400*/  SEL R37, R37, 0x4, P4 ;  /* 0x0000000425257807 */ /* 0x000fc40002000000 */
[----:B------:R-:W-:Y:S02]  /*6410*/  ISETP.NE.AND P4, PT, R62, RZ, PT ;  /* 0x000000ff3e00720c */ /* 0x000fe40003f85270 */
[----:B------:R-:W-:-:S04]  /*6420*/  SEL R32, R32, 0x5, P6 ;  /* 0x0000000520207807 */ /* 0x000fc80003000000 */
[----:B------:R-:W-:Y:S02]  /*6430*/  SEL R32, R32, 0x6, P4 ;  /* 0x0000000620207807 */ /* 0x000fe40002000000 */
[----:B------:R-:W-:-:S04]  /*6440*/  ISETP.NE.AND P4, PT, R145, RZ, PT ;  /* 0x000000ff9100720c */ /* 0x000fc80003f85270 */
[----:B------:R-:W-:Y:S02]  /*6450*/  P2R R56, PR, RZ, 0x10 ;  /* 0x00000010ff387803 */ /* 0x000fe40000000000 */
[----:B------:R-:W-:Y:S02]  /*6460*/  ISETP.NE.AND P4, PT, R124, RZ, PT ;  /* 0x000000ff7c00720c */ /* 0x000fe40003f85270 */
[----:B------:R-:W-:Y:S02]  /*6470*/  ISETP.NE.AND P6, PT, R64, RZ, PT ;  /* 0x000000ff4000720c */ /* 0x000fe40003fc5270 */
[----:B------:R-:W-:Y:S02]  /*6480*/  P2R R55, PR, RZ, 0x10 ;  /* 0x00000010ff377803 */ /* 0x000fe40000000000 */
[----:B------:R-:W-:Y:S02]  /*6490*/  ISETP.NE.AND P4, PT, R143, RZ, PT ;  /* 0x000000ff8f00720c */ /* 0x000fe40003f85270 */
[----:B------:R-:W-:-:S02]  /*64a0*/  ISETP.NE.AND P5, PT, R98, RZ, PT ;  /* 0x000000ff6200720c */ /* 0x000fc40003fa5270 */
[----:B------:R-:W-:Y:S02]  /*64b0*/  P2R R54, PR, RZ, 0x10 ;  /* 0x00000010ff367803 */ /* 0x000fe40000000000 */
[----:B------:R-:W-:Y:S02]  /*64c0*/  SEL R37, R37, 0x5, P6 ;  /* 0x0000000525257807 */ /* 0x000fe40003000000 */
[----:B------:R-:W-:Y:S02]  /*64d0*/  ISETP.NE.AND P4, PT, R142, RZ, PT ;  /* 0x000000ff8e00720c */ /* 0x000fe40003f85270 */
[----:B------:R-:W-:Y:S02]  /*64e0*/  SEL R40, R40, 0x4, P5 ;  /* 0x0000000428287807 */ /* 0x000fe40002800000 */
        /* <DEDUP_REMOVED lines=11> */
[----:B------:R-:W-:Y:S02]  /*65a0*/  ISETP.NE.AND P6, PT, R68, RZ, PT ;  /* 0x000000ff4400720c */ /* 0x000fe40003fc5270 */
[----:B------:R-:W-:Y:S02]  /*65b0*/  SEL R40, R40, 0x6, P0 ;  /* 0x0000000628287807 */ /* 0x000fe40000000000 */
[----:B------:R-:W-:-:S02]  /*65c0*/  P2R R50, PR, RZ, 0x10 ;  /* 0x00000010ff327803 */ /* 0x000fc40000000000 */
[----:B------:R-:W-:Y:S02]  /*65d0*/  ISETP.NE.AND P0, PT, R155, RZ, PT ;  /* 0x000000ff9b00720c */ /* 0x000fe40003f05270 */
[----:B------:R-:W-:Y:S02]  /*65e0*/  SEL R38, R38, 0x5, P6 ;  /* 0x0000000526267807 */ /* 0x000fe40003000000 */
[----:B------:R-:W-:Y:S02]  /*65f0*/  ISETP.NE.AND P4, PT, R138, RZ, PT ;  /* 0x000000ff8a00720c */ /* 0x000fe40003f85270 */
[----:B------:R-:W-:Y:S02]  /*6600*/  ISETP.NE.AND P6, PT, R69, RZ, PT ;  /* 0x000000ff4500720c */ /* 0x000fe40003fc5270 */
[----:B------:R-:W-:Y:S02]  /*6610*/  ISETP.NE.AND P3, PT, R119, RZ, PT ;  /* 0x000000ff7700720c */ /* 0x000fe40003f65270 */
[----:B------:R-:W-:-:S02]  /*6620*/  P2R R67, PR, RZ, 0x1 ;  /* 0x00000001ff437803 */ /* 0x000fc40000000000 */
[----:B------:R-:W-:Y:S02]  /*6630*/  P2R R46, PR, RZ, 0x10 ;  /* 0x00000010ff2e7803 */ /* 0x000fe40000000000 */
[----:B------:R-:W-:Y:S02]  /*6640*/  ISETP.NE.AND P0, PT, R154, RZ, PT ;  /* 0x000000ff9a00720c */ /* 0x000fe40003f05270 */
[----:B------:R-:W-:Y:S02]  /*6650*/  SEL R39, R39, 0x5, P6 ;  /* 0x0000000527277807 */ /* 0x000fe40003000000 */
[----:B------:R-:W-:Y:S02]  /*6660*/  ISETP.NE.AND P4, PT, R137, RZ, PT ;  /* 0x000000ff8900720c */ /* 0x000fe40003f85270 */
[----:B------:R-:W-:Y:S02]  /*6670*/  ISETP.NE.AND P6, PT, R70, RZ, PT ;  /* 0x000000ff4600720c */ /* 0x000fe40003fc5270 */
[----:B------:R-:W-:-:S02]  /*6680*/  SEL R52, R52, 0x5, P3 ;  /* 0x0000000534347807 */ /* 0x000fc40001800000 */
[----:B------:R-:W-:Y:S02]  /*6690*/  ISETP.NE.AND P3, PT, R35, RZ, PT ;  /* 0x000000ff2300720c */ /* 0x000fe40003f65270 */
[----:B------:R-:W-:Y:S02]  /*66a0*/  P2R R66, PR, RZ, 0x1 ;  /* 0x00000001ff427803 */ /* 0x000fe40000000000 */
[----:B------:R-:W-:Y:S02]  /*66b0*/  P2R R35, PR, RZ, 0x10 ;  /* 0x00000010ff237803 */ /* 0x000fe40000000000 */
[----:B------:R-:W-:Y:S02]  /*66c0*/  ISETP.NE.AND P0, PT, R153, RZ, PT ;  /* 0x000000ff9900720c */ /* 0x000fe40003f05270 */
[----:B------:R-:W-:Y:S02]  /*66d0*/  SEL R42, R42, 0x5, P6 ;  /* 0x000000052a2a7807 */ /* 0x000fe40003000000 */
[----:B------:R-:W-:-:S02]  /*66e0*/  ISETP.NE.AND P4, PT, R136, RZ, PT ;  /* 0x000000ff8800720c */ /* 0x000fc40003f85270 */
[----:B------:R-:W-:Y:S02]  /*66f0*/  ISETP.NE.AND P6, PT, R71, RZ, PT ;  /* 0x000000ff4700720c */ /* 0x000fe40003fc5270 */
[----:B------:R-:W-:Y:S02]  /*6700*/  ISETP.NE.AND P1, PT, R65, RZ, PT ;  /* 0x000000ff4100720c */ /* 0x000fe40003f25270 */
[----:B------:R-:W-:Y:S02]  /*6710*/  P2R R65, PR, RZ, 0x1 ;  /* 0x00000001ff417803 */ /* 0x000fe40000000000 */
[----:B------:R-:W-:Y:S02]  /*6720*/  ISETP.NE.AND P0, PT, R120, RZ, PT ;  /* 0x000000ff7800720c */ /* 0x000fe40003f05270 */
[----:B------:R-:W-:Y:S02]  /*6730*/  SEL R42, R42, 0x6, P4 ;  /* 0x000000062a2a7807 */ /* 0x000fe40002000000 */
[----:B------:R-:W-:-:S02]  /*6740*/  SEL R43, R43, 0x5, P6 ;  /* 0x000000052b2b7807 */ /* 0x000fc40003000000 */
[----:B------:R-:W-:Y:S02]  /*6750*/  ISETP.NE.AND P4, PT, R35, RZ, PT ;  /* 0x000000ff2300720c */ /* 0x000fe40003f85270 */
[----:B------:R-:W-:Y:S02]  /*6760*/  ISETP.NE.AND P6, PT, R72, RZ, PT ;  /* 0x000000ff4800720c */ /* 0x000fe40003fc5270 */
[----:B------:R-:W-:Y:S02]  /*6770*/  P2R R64, PR, RZ, 0x1 ;  /* 0x00000001ff407803 */ /* 0x000fe40000000000 */
[----:B------:R-:W-:Y:S02]  /*6780*/  ISETP.NE.AND P0, PT, R134, RZ, PT ;  /* 0x000000ff8600720c */ /* 0x000fe40003f05270 */
[----:B------:R-:W-:Y:S02]  /*6790*/  SEL R43, R43, 0x6, P4 ;  /* 0x000000062b2b7807 */ /* 0x000fe40002000000 */
[----:B------:R-:W-:-:S02]  /*67a0*/  ISETP.NE.AND P5, PT, R63, RZ, PT ;  /* 0x000000ff3f00720c */ /* 0x000fc40003fa5270 */
[----:B------:R-:W-:Y:S02]  /*67b0*/  SEL R44, R44, 0x5, P6 ;  /* 0x000000052c2c7807 */ /* 0x000fe40003000000 */
[----:B------:R-:W-:Y:S02]  /*67c0*/  ISETP.NE.AND P4, PT, R46, RZ, PT ;  /* 0x000000ff2e00720c */ /* 0x000fe40003f85270 */
[----:B------:R-:W-:Y:S02]  /*67d0*/  ISETP.NE.AND P6, PT, R73, RZ, PT ;  /* 0x000000ff4900720c */ /* 0x000fe40003fc5270 */
[----:B------:R-:W-:Y:S02]  /*67e0*/  P2R R63, PR, RZ, 0x1 ;  /* 0x00000001ff3f7803 */ /* 0x000fe40000000000 */
[----:B------:R-:W-:Y:S02]  /*67f0*/  SEL R37, R37, 0x6, P5 ;  /* 0x0000000625257807 */ /* 0x000fe40002800000 */
[----:B------:R-:W-:-:S02]  /*6800*/  ISETP.NE.AND P0, PT, R152, RZ, PT ;  /* 0x000000ff9800720c */ /* 0x000fc40003f05270 */
[----:B------:R-:W-:Y:S02]  /*6810*/  SEL R44, R44, 0x6, P4 ;  /* 0x000000062c2c7807 */ /* 0x000fe40002000000 */
        /* <DEDUP_REMOVED lines=8> */
[----:B------:R-:W-:Y:S02]  /*68a0*/  SEL R3, R3, 0x5, P6 ;  /* 0x0000000503037807 */ /* 0x000fe40003000000 */
[----:B------:R-:W-:Y:S02]  /*68b0*/  ISETP.NE.AND P5, PT, R150, RZ, PT ;  /* 0x000000ff9600720c */ /* 0x000fe40003fa5270 */
[----:B------:R-:W-:-:S02]  /*68c0*/  ISETP.NE.AND P4, PT, R51, RZ, PT ;  /* 0x000000ff3300720c */ /* 0x000fc40003f85270 */
[----:B------:R-:W-:Y:S02]  /*68d0*/  ISETP.NE.AND P6, PT, R75, RZ, PT ;  /* 0x000000ff4b00720c */ /* 0x000fe40003fc5270 */
[----:B------:R-:W-:Y:S02]  /*68e0*/  SEL R44, R44, 0x7, P0 ;  /* 0x000000072c2c7807 */ /* 0x000fe40000000000 */
[----:B------:R-:W-:Y:S02]  /*68f0*/  P2R R60, PR, RZ, 0x20 ;  /* 0x00000020ff3c7803 */ /* 0x000fe40000000000 */
[----:B------:R-:W-:Y:S02]  /*6900*/  SEL R3, R3, 0x6, P4 ;  /* 0x0000000603037807 */ /* 0x000fe40002000000 */
[----:B------:R-:W-:Y:S02]  /*6910*/  ISETP.NE.AND P0, PT, R62, RZ, PT ;  /* 0x000000ff3e00720c */ /* 0x000fe40003f05270 */
[----:B------:R-:W-:-:S02]  /*6920*/  SEL R45, R45, 0x5, P6 ;  /* 0x000000052d2d7807 */ /* 0x000fc40003000000 */
[----:B------:R-:W-:Y:S02]  /*6930*/  ISETP.NE.AND P5, PT, R149, RZ, PT ;  /* 0x000000ff9500720c */ /* 0x000fe40003fa5270 */
[----:B------:R-:W-:Y:S02]  /*6940*/  ISETP.NE.AND P4, PT, R53, RZ, PT ;  /* 0x000000ff3500720c */ /* 0x000fe40003f85270 */
[----:B------:R-:W-:Y:S02]  /*6950*/  ISETP.NE.AND P6, PT, R76, RZ, PT ;  /* 0x000000ff4c00720c */ /* 0x000fe40003fc5270 */
[----:B------:R-:W-:Y:S02]  /*6960*/  SEL R35, R2, 0x7, P0 ;  /* 0x0000000702237807 */ /* 0x000fe40000000000 */
[----:B------:R-:W-:Y:S02]  /*6970*/  P2R R59, PR, RZ, 0x20 ;  /* 0x00000020ff3b7803 */ /* 0x000fe40000000000 */
[----:B------:R-:W-:-:S02]  /*6980*/  SEL R45, R45, 0x6, P4 ;  /* 0x000000062d2d7807 */ /* 0x000fc40002000000 */
[----:B------:R-:W-:Y:S02]  /*6990*/  ISETP.NE.AND P0, PT, R63, RZ, PT ;  /* 0x000000ff3f00720c */ /* 0x000fe40003f05270 */
[----:B------:R-:W-:Y:S02]  /*69a0*/  SEL R47, R47, 0x5, P6 ;  /* 0x000000052f2f7807 */ /* 0x000fe40003000000 */
[----:B------:R-:W-:Y:S02]  /*69b0*/  ISETP.NE.AND P5, PT, R148, RZ, PT ;  /* 0x000000ff9400720c */ /* 0x000fe40003fa5270 */
[----:B------:R-:W-:Y:S02]  /*69c0*/  ISETP.NE.AND P4, PT, R54, RZ, PT ;  /* 0x000000ff3600720c */ /* 0x000fe40003f85270 */
[----:B------:R-:W-:Y:S02]  /*69d0*/  SEL R2, R3, 0x7, P0 ;  /* 0x0000000703027807 */ /* 0x000fe40000000000 */
[----:B------:R-:W-:-:S02]  /*69e0*/  P2R R58, PR, RZ, 0x20 ;  /* 0x00000020ff3a7803 */ /* 0x000fc40000000000 */
[----:B------:R-:W-:Y:S02]  /*69f0*/  SEL R47, R47, 0x6, P4 ;  /* 0x000000062f2f7807 */ /* 0x000fe40002000000 */
[----:B------:R-:W-:Y:S02]  /*6a00*/  ISETP.NE.AND P0, PT, R64, RZ, PT ;  /* 0x000000ff4000720c */ /* 0x000fe40003f05270 */
[----:B------:R-:W-:Y:S02]  /*6a10*/  ISETP.NE.AND P5, PT, R147, RZ, PT ;  /* 0x000000ff9300720c */ /* 0x000fe40003fa5270 */
[----:B------:R-:W-:Y:S02]  /*6a20*/  ISETP.NE.AND P4, PT, R55, RZ, PT ;  /* 0x000000ff3700720c */ /* 0x000fe40003f85270 */
[----:B------:R-:W-:Y:S02]  /*6a30*/  SEL R45, R45, 0x7, P0 ;  /* 0x000000072d2d7807 */ /* 0x000fe40000000000 */
[----:B------:R-:W-:-:S02]  /*6a40*/  P2R R57, PR, RZ, 0x20 ;  /* 0x00000020ff397803 */ /* 0x000fc40000000000 */
[----:B------:R-:W-:Y:S02]  /*6a50*/  SEL R32, R32, 0x7, P4 ;  /* 0x0000000720207807 */ /* 0x000fe40002000000 */
[----:B------:R-:W-:Y:S02]  /*6a60*/  ISETP.NE.AND P0, PT, R65, RZ, PT ;  /* 0x000000ff4100720c */ /* 0x000fe40003f05270 */
[----:B------:R-:W-:Y:S02]  /*6a70*/  SEL R48, R48, 0x5, P1 ;  /* 0x0000000530307807 */ /* 0x000fe40000800000 */
[----:B------:R-:W-:Y:S02]  /*6a80*/  ISETP.NE.AND P5, PT, R146, RZ, PT ;  /* 0x000000ff9200720c */ /* 0x000fe40003fa5270 */
[----:B------:R-:W-:Y:S02]  /*6a90*/  ISETP.NE.AND P4, PT, R56, RZ, PT ;  /* 0x000000ff3800720c */ /* 0x000fe40003f85270 */
[----:B------:R-:W-:-:S02]  /*6aa0*/  ISETP.NE.AND P2, PT, R123, RZ, PT ;  /* 0x000000ff7b00720c */ /* 0x000fc40003f45270 */
[----:B------:R-:W-:Y:S02]  /*6ab0*/  ISETP.NE.AND P1, PT, R130, RZ, PT ;  /* 0x000000ff8200720c */ /* 0x000fe40003f25270 */
[----:B------:R-:W-:Y:S02]  /*6ac0*/  SEL R32, R32, 0x8, P0 ;  /* 0x0000000820207807 */ /* 0x000fe40000000000 */
[----:B------:R-:W-:Y:S02]  /*6ad0*/  SEL R37, R37, 0x7, P4 ;  /* 0x0000000725257807 */ /* 0x000fe40002000000 */
        /* <DEDUP_REMOVED lines=9> */
[----:B------:R-:W-:Y:S02]  /*6b70*/  SEL R38, R38, 0x6, P2 ;  /* 0x0000000626267807 */ /* 0x000fe40001000000 */
[----:B------:R-:W-:Y:S02]  /*6b80*/  ISETP.NE.AND P5, PT, R58, RZ, PT ;  /* 0x000000ff3a00720c */ /* 0x000fe40003fa5270 */
[----:B------:R-:W-:Y:S02]  /*6b90*/  SEL R40, R40, 0x8, P0 ;  /* 0x0000000828287807 */ /* 0x000fe40000000000 */
[----:B------:R-:W-:Y:S02]  /*6ba0*/  SEL R38, R38, 0x7, P5 ;  /* 0x0000000726267807 */ /* 0x000fe40002800000 */
[----:B------:R-:W-:Y:S02]  /*6bb0*/  ISETP.NE.AND P0, PT, R131, RZ, PT ;  /* 0x000000ff8300720c */ /* 0x000fe40003f05270 */
[----:B------:R-:W-:-:S02]  /*6bc0*/  ISETP.NE.AND P1, PT, R144, RZ, PT ;  /* 0x000000ff9000720c */ /* 0x000fc40003f25270 */
[----:B------:R-:W-:Y:S02]  /*6bd0*/  SEL R38, R38, 0x8, P0 ;  /* 0x0000000826267807 */ /* 0x000fe40000000000 */
[----:B------:R-:W-:Y:S02]  /*6be0*/  FSETP.GEU.AND P0, PT, R28, R13, PT ;  /* 0x0000000d1c00720b */ /* 0x000fe40003f0e000 */
[----:B------:R-:W-:Y:S02]  /*6bf0*/  ISETP.NE.AND P2, PT, R126, RZ, PT ;  /* 0x000000ff7e00720c */ /* 0x000fe40003f45270 */
[----:B------:R-:W-:Y:S02]  /*6c00*/  SEL R48, R48, 0x6, P1 ;  /* 0x0000000630307807 */ /* 0x000fe40000800000 */
[----:B------:R-:W-:Y:S02]  /*6c10*/  SEL R39, R39, 0x6, P3 ;  /* 0x0000000627277807 */ /* 0x000fe40001800000 */
[----:B------:R-:W-:-:S02]  /*6c20*/  ISETP.NE.AND P5, PT, R59, RZ, PT ;  /* 0x000000ff3b00720c */ /* 0x000fc40003fa5270 */
[----:B------:R-:W-:Y:S02]  /*6c30*/  FSETP.GEU.AND P1, PT, R25, R14, PT ;  /* 0x0000000e1900720b */ /* 0x000fe40003f2e000 */
[----:B------:R-:W-:Y:S02]  /*6c40*/  SEL R49, R49, 0x6, P2 ;  /* 0x0000000631317807 */ /* 0x000fe40001000000 */
[----:B------:R-:W-:Y:S02]  /*6c50*/  SEL R39, R39, 0x7, P5 ;  /* 0x0000000727277807 */ /* 0x000fe40002800000 */
[C---:B------:R-:W-:Y:S02]  /*6c60*/  FSETP.NAN.AND P2, PT, R13.reuse, R13, PT ;  /* 0x0000000d0d00720b */ /* 0x040fe40003f48000 */
[----:B------:R-:W-:Y:S02]  /*6c70*/  ISETP.NE.AND P5, PT, R60, RZ, PT ;  /* 0x000000ff3c00720c */ /* 0x000fe40003fa5270 */
[----:B------:R-:W-:-:S02]  /*6c80*/  @P0 SEL R13, R13, R28, P2 ;  /* 0x0000001c0d0d0207 */ /* 0x000fc40001000000 */
[----:B------:R-:W-:Y:S02]  /*6c90*/  SEL R39, R39, 0x8, P0 ;  /* 0x0000000827277807 */ /* 0x000fe40000000000 */
[----:B------:R-:W-:Y:S02]  /*6ca0*/  SEL R42, R42, 0x7, P5 ;  /* 0x000000072a2a7807 */ /* 0x000fe40002800000 */
[----:B------:R-:W-:Y:S02]  /*6cb0*/  FSETP.GEU.AND P0, PT, R26, R15, PT ;  /* 0x0000000f1a00720b */ /* 0x000fe40003f0e000 */
[----:B------:R-:W-:Y:S01]  /*6cc0*/  FSETP.NAN.AND P2, PT, R14, R14, PT ;  /* 0x0000000e0e00720b */ /* 0x000fe20003f48000 */
[----:B------:R-:W0:Y:S01]  /*6cd0*/  S2UR UR5, SR_CgaCtaId ;  /* 0x00000000000579c3 */ /* 0x000e220000008800 */
[----:B------:R-:W-:Y:S02]  /*6ce0*/  ISETP.NE.AND P3, PT, R128, RZ, PT ;  /* 0x000000ff8000720c */ /* 0x000fe40003f65270 */
[----:B------:R-:W-:-:S02]  /*6cf0*/  @P1 SEL R14, R14, R25, P2 ;  /* 0x000000190e0e1207 */ /* 0x000fc40001000000 */
[----:B------:R-:W-:Y:S02]  /*6d00*/  SEL R42, R42, 0x8, P1 ;  /* 0x000000082a2a7807 */ /* 0x000fe40000800000 */
[----:B------:R-:W-:Y:S02]  /*6d10*/  ISETP.NE.AND P5, PT, R61, RZ, PT ;  /* 0x000000ff3d00720c */ /* 0x000fe40003fa5270 */
[----:B------:R-:W-:Y:S02]  /*6d20*/  FSETP.GEU.AND P1, PT, R27, R16, PT ;  /* 0x000000101b00720b */ /* 0x000fe40003f2e000 */
[----:B------:R-:W-:Y:S02]  /*6d30*/  SEL R52, R52, 0x6, P3 ;  /* 0x0000000634347807 */ /* 0x000fe40001800000 */
[----:B------:R-:W-:Y:S02]  /*6d40*/  SEL R43, R43, 0x7, P5 ;  /* 0x000000072b2b7807 */ /* 0x000fe40002800000 */
[----:B------:R-:W-:-:S02]  /*6d50*/  FSETP.NAN.AND P2, PT, R15, R15, PT ;  /* 0x0000000f0f00720b */ /* 0x000fc40003f48000 */
[----:B------:R-:W-:Y:S02]  /*6d60*/  FSETP.GEU.AND P3, PT, R30, R17, PT ;  /* 0x000000111e00720b */ /* 0x000fe40003f6e000 */
[----:B------:R-:W-:Y:S02]  /*6d70*/  ISETP.NE.AND P4, PT, R141, RZ, PT ;  /* 0x000000ff8d00720c */ /* 0x000fe40003f85270 */
[----:B------:R-:W-:Y:S02]  /*6d80*/  @P0 SEL R15, R15, R26, P2 ;  /* 0x0000001a0f0f0207 */ /* 0x000fe40001000000 */
[----:B------:R-:W-:Y:S02]  /*6d90*/  SEL R43, R43, 0x8, P0 ;  /* 0x000000082b2b7807 */ /* 0x000fe40000000000 */
[----:B------:R-:W-:Y:S02]  /*6da0*/  FSETP.GEU.AND P0, PT, R29, R18, PT ;  /* 0x000000121d00720b */ /* 0x000fe40003f0e000 */
[----:B------:R-:W-:-:S02]  /*6db0*/  FSETP.NAN.AND P2, PT, R16, R16, PT ;  /* 0x000000101000720b */ /* 0x000fc40003f48000 */
[----:B------:R-:W-:Y:S02]  /*6dc0*/  SEL R52, R52, 0x7, P4 ;  /* 0x0000000734347807 */ /* 0x000fe40002000000 */
[----:B------:R-:W-:Y:S02]  /*6dd0*/  FSETP.NAN.AND P4, PT, R17, R17, PT ;  /* 0x000000111100720b */ /* 0x000fe40003f88000 */
[----:B------:R-:W-:Y:S02]  /*6de0*/  @P1 SEL R16, R16, R27, P2 ;  /* 0x0000001b10101207 */ /* 0x000fe40001000000 */
[----:B------:R-:W-:Y:S02]  /*6df0*/  FSETP.GEU.AND P2, PT, R34, R19, PT ;  /* 0x000000132200720b */ /* 0x000fe40003f4e000 */
[----:B------:R-:W-:Y:S01]  /*6e00*/  SHF.R.U32.HI R3, RZ, 0x2, R7 ;  /* 0x00000002ff037819 */ /* 0x000fe20000011607 */
[----:B------:R-:W-:Y:S01]  /*6e10*/  IMAD.SHL.U32 R25, R7, 0x10, RZ ;  /* 0x0000001007197824 */ /* 0x000fe200078e00ff */
[----:B------:R-:W-:Y:S01]  /*6e20*/  @P3 SEL R17, R17, R30, P4 ;  /* 0x0000001e11113207 */ /* 0x000fe20002000000 */
[----:B------:R-:W-:Y:S01]  /*6e30*/  UMOV UR4, 0x400 ;  /* 0x0000040000047882 */ /* 0x000fe20000000000 */
[----:B------:R-:W-:-:S02]  /*6e40*/  FSETP.NAN.AND P4, PT, R18, R18, PT ;  /* 0x000000121200720b */ /* 0x000fc40003f88000 */
[----:B------:R-:W-:Y:S02]  /*6e50*/  SEL R44, R44, 0x8, P1 ;  /* 0x000000082c2c7807 */ /* 0x000fe40000800000 */
[----:B------:R-:W-:Y:S02]  /*6e60*/  SGXT.U32 R3, R3, 0x6 ;  /* 0x000000060303781a */ /* 0x000fe40000000000 */
[----:B------:R-:W-:Y:S01]  /*6e70*/  FSETP.GEU.AND P1, PT, R31, R20, PT ;  /* 0x000000141f00720b */ /* 0x000fe20003f2e000 */
[----:B0-----:R-:W-:Y:S01]  /*6e80*/  UPRMT UR4, UR5, 0x654, UR4 ;  /* 0x0000065405047896 */ /* 0x001fe20008000004 */
[----:B------:R-:W-:Y:S02]  /*6e90*/  @P0 SEL R18, R18, R29, P4 ;  /* 0x0000001d12120207 */ /* 0x000fe40002000000 */
[----:B------:R-:W-:Y:S02]  /*6ea0*/  LOP3.LUT R25, R25, 0xff0, RZ, 0xc0, !PT ;  /* 0x00000ff019197812 */ /* 0x000fe400078ec0ff */
[----:B------:R-:W-:Y:S01]  /*6eb0*/  PRMT R0, R3, 0x6540, R0 ;  /* 0x0000654003007816 */ /* 0x000fe20000000000 */
[----:B------:R-:W-:Y:S01]  /*6ec0*/  IMAD.SHL.U32 R3, R7, 0x4, RZ ;  /* 0x0000000407037824 */ /* 0x000fe200078e00ff */
[----:B------:R-:W-:-:S02]  /*6ed0*/  FSETP.NAN.AND P4, PT, R19, R19, PT ;  /* 0x000000131300720b */ /* 0x000fc40003f88000 */
[----:B------:R-:W-:Y:S02]  /*6ee0*/  SEL R35, R35, 0x8, P3 ;  /* 0x0000000823237807 */ /* 0x000fe40001800000 */
[----:B------:R-:W-:Y:S01]  /*6ef0*/  FSETP.GEU.AND P3, PT, R36, R21, PT ;  /* 0x000000152400720b */ /* 0x000fe20003f6e000 */
[----:B------:R-:W-:Y:S01]  /*6f00*/  VIADD R26, R25, UR4 ;  /* 0x00000004191a7c36 */ /* 0x000fe20008000000 */
[----:B------:R-:W-:Y:S02]  /*6f10*/  @P2 SEL R19, R19, R34, P4 ;  /* 0x0000002213132207 */ /* 0x000fe40002000000 */
[----:B------:R-:W-:Y:S02]  /*6f20*/  LOP3.LUT R28, R7, 0xfc, RZ, 0xc0, !PT ;  /* 0x000000fc071c7812 */ /* 0x000fe400078ec0ff */
[C---:B------:R-:W-:Y:S02]  /*6f30*/  FSETP.NAN.AND P4, PT, R20.reuse, R20, PT ;  /* 0x000000141400720b */ /* 0x040fe40003f88000 */
[----:B------:R-:W-:Y:S01]  /*6f40*/  LOP3.LUT R7, R3, 0x3fc, RZ, 0xc0, !PT ;  /* 0x000003fc03077812 */ /* 0x000fe200078ec0ff */
[----:B------:R-:W-:Y:S01]  /*6f50*/  IMAD R27, R25, 0x4, R26 ;  /* 0x00000004191b7824 */ /* 0x000fe200078e021a */
[----:B------:R-:W-:-:S02]  /*6f60*/  @P1 SEL R20, R20, R31, P4 ;  /* 0x0000001f14141207 */ /* 0x000fc40002000000 */
[----:B------:R-:W-:Y:S02]  /*6f70*/  LOP3.LUT R25, R7, 0x400, RZ, 0xfc, !PT ;  /* 0x0000040007197812 */ /* 0x000fe400078efcff */
[----:B------:R-:W-:Y:S02]  /*6f80*/  FSETP.NAN.AND P4, PT, R21, R21, PT ;  /* 0x000000151500720b */ /* 0x000fe40003f88000 */
[----:B------:R-:W-:Y:S02]  /*6f90*/  LOP3.LUT R26, R25, 0x7f0, RZ, 0xc0, !PT ;  /* 0x000007f0191a7812 */ /* 0x000fe400078ec0ff */
[----:B------:R-:W-:Y:S02]  /*6fa0*/  @P3 SEL R21, R21, R36, P4 ;  /* 0x0000002415153207 */ /* 0x000fe40002000000 */
[----:B------:R-:W-:Y:S02]  /*6fb0*/  FSETP.GEU.AND P4, PT, R33, R22, PT ;  /* 0x000000162100720b */ /* 0x000fe40003f8e000 */
[----:B------:R-:W-:Y:S01]  /*6fc0*/  SEL R25, R2, 0x8, P0 ;  /* 0x0000000802197807 */ /* 0x000fe20000000000 */
[----:B------:R-:W-:Y:S01]  /*6fd0*/  VIADD R2, R26, UR4 ;  /* 0x000000041a027c36 */ /* 0x000fe20008000000 */
[----:B------:R-:W-:-:S02]  /*6fe0*/  SEL R26, R45, 0x8, P2 ;  /* 0x000000082d1a7807 */ /* 0x000fc40001000000 */
[----:B------:R-:W-:Y:S02]  /*6ff0*/  FSETP.GEU.AND P2, PT, R24, R23, PT ;  /* 0x000000171800720b */ /* 0x000fe40003f4e000 */
[----:B------:R-:W-:-:S05]  /*7000*/  FSETP.NAN.AND P0, PT, R22, R22, PT ;  /* 0x000000161600720b */ /* 0x000fca0003f08000 */
[----:B------:R-:W-:Y:S02]  /*7010*/  @P4 SEL R22, R22, R33, P0 ;  /* 0x0000002116164207 */ /* 0x000fe40000000000 */
[----:B------:R-:W-:Y:S02]  /*7020*/  FSETP.NAN.AND P0, PT, R23, R23, PT ;  /* 0x000000171700720b */ /* 0x000fe40003f08000 */
[C---:B------:R-:W-:Y:S02]  /*7030*/  LOP3.LUT R29, R7.reuse, 0x800, RZ, 0xfc, !PT ;  /* 0x00000800071d7812 */ /* 0x040fe400078efcff */
[----:B------:R-:W-:Y:S02]  /*7040*/  LOP3.LUT R30, R7, 0xc00, RZ, 0xfc, !PT ;  /* 0x00000c00071e7812 */ /* 0x000fe400078efcff */
[----:B------:R-:W-:Y:S02]  /*7050*/  @P2 SEL R23, R23, R24, P0 ;  /* 0x0000001817172207 */ /* 0x000fe40000000000 */
[----:B------:R-:W-:-:S02]  /*7060*/  LOP3.LUT R29, R29, 0xbf0, RZ, 0xc0, !PT ;  /* 0x00000bf01d1d7812 */ /* 0x000fc400078ec0ff */
[----:B------:R-:W-:Y:S01]  /*7070*/  LOP3.LUT R31, R30, 0xff0, RZ, 0xc0, !PT ;  /* 0x00000ff01e1f7812 */ /* 0x000fe200078ec0ff */
[----:B------:R0:W-:Y:S01]  /*7080*/  STS.128 [R27], R8 ;  /* 0x000000081b007388 */ /* 0x0001e20000000c00 */
[----:B------:R-:W-:-:S03]  /*7090*/  LEA R28, R28, UR4, 0x2 ;  /* 0x000000041c1c7c11 */ /* 0x000fc6000f8e10ff */
[----:B------:R1:W-:Y:S01]  /*70a0*/  STS.128 [R27+0x10], R12 ;  /* 0x0000100c1b007388 */ /* 0x0003e20000000c00 */
[----:B------:R-:W-:-:S03]  /*70b0*/  VIADD R30, R29, UR4 ;  /* 0x000000041d1e7c36 */ /* 0x000fc60008000000 */
[----:B------:R-:W-:Y:S01]  /*70c0*/  STS.128 [R27+0x20], R16 ;  /* 0x000020101b007388 */ /* 0x000fe20000000c00 */
[----:B------:R-:W-:Y:S01]  /*70d0*/  VIADD R34, R31, UR4 ;  /* 0x000000041f227c36 */ /* 0x000fe20008000000 */
[----:B------:R-:W-:Y:S02]  /*70e0*/  LOP3.LUT R3, R4, 0xc, R3, 0xf8, !PT ;  /* 0x0000000c04037812 */ /* 0x000fe400078ef803 */
[----:B------:R-:W-:Y:S01]  /*70f0*/  STS.128 [R27+0x30], R20 ;  /* 0x000030141b007388 */ /* 0x000fe20000000c00 */
[----:B------:R-:W-:Y:S01]  /*7100*/  IMAD R28, R7, 0x4, R28 ;  /* 0x00000004071c7824 */ /* 0x000fe200078e021c */
[----:B------:R-:W-:Y:S01]  /*7110*/  ISETP.NE.AND P5, PT, R127, RZ, PT ;  /* 0x000000ff7f00720c */ /* 0x000fe20003fa5270 */
[C---:B------:R-:W-:Y:S01]  /*7120*/  IMAD R29, R7.reuse, 0x4, R2 ;  /* 0x00000004071d7824 */ /* 0x040fe200078e0202 */
[----:B------:R-:W-:Y:S01]  /*7130*/  BAR.SYNC.DEFER_BLOCKING 0x0 ;  /* 0x0000000000007b1d */ /* 0x000fe20000010000 */
[C---:B------:R-:W-:Y:S02]  /*7140*/  IMAD R30, R7.reuse, 0x4, R30 ;  /* 0x00000004071e7824 */ /* 0x040fe400078e021e */
[----:B------:R-:W-:Y:S01]  /*7150*/  IMAD R34, R7, 0x4, R34 ;  /* 0x0000000407227824 */ /* 0x000fe200078e0222 */
[----:B------:R-:W-:-:S02]  /*7160*/  SHF.R.S32.HI R7, RZ, 0x1b, R6 ;  /* 0x0000001bff077819 */ /* 0x000fc40000011406 */
[----:B------:R-:W-:Y:S01]  /*7170*/  ISETP.NE.AND P6, PT, R156, RZ, PT ;  /* 0x000000ff9c00720c */ /* 0x000fe20003fc5270 */
[----:B------:R-:W-:Y:S01]  /*7180*/  ULDC.64 UR4, c[0x0][0x220] ;  /* 0x0000880000047ab9 */ /* 0x000fe20000000a00 */
[----:B------:R-:W-:-:S04]  /*7190*/  SGXT R7, R7, 0x1 ;  /* 0x000000010707781a */ /* 0x000fc80000000200 */
[----:B------:R-:W-:-:S05]  /*71a0*/  LEA.HI R7, R7, R4, RZ, 0x6 ;  /* 0x0000000407077211 */ /* 0x000fca00078f30ff */
[C---:B------:R-:W-:Y:S01]  /*71b0*/  IMAD.SHL.U32 R6, R7.reuse, 0x100, RZ ;  /* 0x0000010007067824 */ /* 0x040fe200078e00ff */
[----:B------:R-:W-:-:S04]  /*71c0*/  LOP3.LUT R7, R7, 0xffffffc0, RZ, 0xc0, !PT ;  /* 0xffffffc007077812 */ /* 0x000fc800078ec0ff */
[----:B0-----:R-:W-:Y:S01]  /*71d0*/  LOP3.LUT R8, R6, 0xffffc000, RZ, 0xc0, !PT ;  /* 0xffffc00006087812 */ /* 0x001fe200078ec0ff */
[----:B------:R-:W0:Y:S04]  /*71e0*/  LDS.128 R60, [R28] ;  /* 0x000000001c3c7984 */ /* 0x000e280000000c00 */
[----:B------:R-:W2:Y:S01]  /*71f0*/  LDS.128 R16, [R29+0x1000] ;  /* 0x001000001d107984 */ /* 0x000ea20000000c00 */
[----:B------:R-:W-:-:S03]  /*7200*/  SHF.R.S32.HI R2, RZ, 0x1f, R3 ;  /* 0x0000001fff027819 */ /* 0x000fc60000011403 */
[----:B------:R-:W3:Y:S01]  /*7210*/  LDS.128 R20, [R30+0x2000] ;  /* 0x002000001e147984 */ /* 0x000ee20000000c00 */
[----:B------:R-:W-:-:S03]  /*7220*/  IADD3 R8, R8, R4, -R7 ;  /* 0x0000000408087210 */ /* 0x000fc60007ffe807 */
[----:B------:R-:W4:Y:S01]  /*7230*/  LDS.128 R56, [R34+0x3000] ;  /* 0x0030000022387984 */ /* 0x000f220000000c00 */
[----:B------:R-:W-:Y:S01]  /*7240*/  LEA.HI R2, R2, R3, RZ, 0x6 ;  /* 0x0000000302027211 */ /* 0x000fe200078f30ff */
[----:B-1----:R-:W-:Y:S02]  /*7250*/  IMAD R12, R5, 0x40, R8 ;  /* 0x00000040050c7824 */ /* 0x002fe400078e0208 */
[----:B------:R-:W1:Y:S02]  /*7260*/  LDC.64 R8, c[0x0][0x218] ;  /* 0x00008600ff087b82 */ /* 0x000e640000000a00 */
[----:B------:R-:W-:Y:S01]  /*7270*/  IMAD.SHL.U32 R6, R2, 0x100, RZ ;  /* 0x0000010002067824 */ /* 0x000fe200078e00ff */
[----:B------:R-:W-:Y:S02]  /*7280*/  SEL R49, R49, 0x7, P5 ;  /* 0x0000000731317807 */ /* 0x000fe40002800000 */
[----:B------:R-:W-:Y:S02]  /*7290*/  ISETP.NE.AND P5, PT, R122, RZ, PT ;  /* 0x000000ff7a00720c */ /* 0x000fe40003fa5270 */
[----:B------:R-:W-:-:S02]  /*72a0*/  LOP3.LUT R2, R2, 0xffffffc0, RZ, 0xc0, !PT ;  /* 0xffffffc002027812 */ /* 0x000fc400078ec0ff */
[----:B------:R-:W-:Y:S02]  /*72b0*/  LOP3.LUT R6, R6, 0xffffc000, RZ, 0xc0, !PT ;  /* 0xffffc00006067812 */ /* 0x000fe400078ec0ff */
[----:B------:R-:W-:Y:S02]  /*72c0*/  SEL R41, R41, 0x8, P6 ;  /* 0x0000000829297807 */ /* 0x000fe40003000000 */
[----:B------:R-:W-:Y:S02]  /*72d0*/  ISETP.GE.AND P0, PT, R5, 0x100, PT ;  /* 0x000001000500780c */ /* 0x000fe40003f06270 */
[----:B------:R-:W-:Y:S02]  /*72e0*/  ISETP.NE.AND P6, PT, R125, RZ, PT ;  /* 0x000000ff7d00720c */ /* 0x000fe40003fc5270 */
[----:B------:R-:W-:Y:S02]  /*72f0*/  SEL R48, R48, 0x7, P5 ;  /* 0x0000000730307807 */ /* 0x000fe40002800000 */
[----:B------:R-:W-:-:S02]  /*7300*/  ISETP.GE.AND P5, PT, R3, 0x100, PT ;  /* 0x000001000300780c */ /* 0x000fc40003fa6270 */
[----:B------:R-:W-:Y:S02]  /*7310*/  IADD3 R7, R6, R3, -R2 ;  /* 0x0000000306077210 */ /* 0x000fe40007ffe802 */
[----:B------:R-:W-:Y:S02]  /*7320*/  LOP3.LUT R2, R0, 0x40, RZ, 0xfc, !PT ;  /* 0x0000004000027812 */ /* 0x000fe400078efcff */
[----:B------:R-:W-:Y:S02]  /*7330*/  ISETP.LT.AND P0, PT, R4, 0x100, !P0 ;  /* 0x000001000400780c */ /* 0x000fe40004701270 */
[C---:B------:R-:W-:Y:S02]  /*7340*/  LOP3.LUT R3, R0.reuse, 0x80, RZ, 0xfc, !PT ;  /* 0x0000008000037812 */ /* 0x040fe400078efcff */
[----:B------:R-:W-:Y:S02]  /*7350*/  SEL R47, R47, 0x7, P6 ;  /* 0x000000072f2f7807 */ /* 0x000fe40003000000 */
[----:B------:R-:W-:-:S02]  /*7360*/  LOP3.LUT R4, R0, 0xc0, RZ, 0xfc, !PT ;  /* 0x000000c000047812 */ /* 0x000fc400078efcff */
[----:B------:R-:W-:Y:S02]  /*7370*/  ISETP.LT.AND P6, PT, R0, 0x100, !P5 ;  /* 0x000001000000780c */ /* 0x000fe40006fc1270 */
[----:B------:R-:W-:Y:S02]  /*7380*/  SEL R49, R49, 0x8, P4 ;  /* 0x0000000831317807 */ /* 0x000fe40002000000 */
[----:B------:R-:W-:Y:S02]  /*7390*/  ISETP.LT.AND P4, PT, R2, 0x100, !P5 ;  /* 0x000001000200780c */ /* 0x000fe40006f81270 */
[----:B------:R-:W-:Y:S02]  /*73a0*/  SEL R48, R48, 0x8, P3 ;  /* 0x0000000830307807 */ /* 0x000fe40001800000 */
[----:B------:R-:W-:Y:S01]  /*73b0*/  ISETP.LT.AND P3, PT, R3, 0x100, !P5 ;  /* 0x000001000300780c */ /* 0x000fe20006f61270 */
[--C-:B------:R-:W-:Y:S01]  /*73c0*/  IMAD R5, R0, 0x40, R7.reuse ;  /* 0x0000004000057824 */ /* 0x100fe200078e0207 */
[----:B------:R-:W-:Y:S01]  /*73d0*/  ISETP.LT.AND P5, PT, R4, 0x100, !P5 ;  /* 0x000001000400780c */ /* 0x000fe20006fa1270 */
[----:B------:R-:W-:-:S02]  /*73e0*/  IMAD R11, R2, 0x40, R7 ;  /* 0x00000040020b7824 */ /* 0x000fc400078e0207 */
[--C-:B------:R-:W-:Y:S02]  /*73f0*/  IMAD R13, R3, 0x40, R7.reuse ;  /* 0x00000040030d7824 */ /* 0x100fe400078e0207 */
[----:B------:R-:W-:Y:S02]  /*7400*/  IMAD R15, R4, 0x40, R7 ;  /* 0x00000040040f7824 */ /* 0x000fe400078e0207 */
[----:B-1----:R-:W-:Y:S01]  /*7410*/  IMAD.WIDE R2, R5, 0x4, R8 ;  /* 0x0000000405027825 */ /* 0x002fe200078e0208 */
[----:B------:R-:W-:-:S03]  /*7420*/  SEL R47, R47, 0x8, P1 ;  /* 0x000000082f2f7807 */ /* 0x000fc60000800000 */
[----:B------:R-:W-:Y:S01]  /*7430*/  IMAD.WIDE R4, R11, 0x4, R8 ;  /* 0x000000040b047825 */ /* 0x000fe200078e0208 */
[----:B------:R-:W-:-:S03]  /*7440*/  SEL R52, R52, 0x8, P2 ;  /* 0x0000000834347807 */ /* 0x000fc60001000000 */
[--C-:B------:R-:W-:Y:S01]  /*7450*/  IMAD.WIDE R6, R13, 0x4, R8.reuse ;  /* 0x000000040d067825 */ /* 0x100fe200078e0208 */
[----:B------:R-:W-:Y:S01]  /*7460*/  IADD3 R10, P1, R12, UR4, RZ ;  /* 0x000000040c0a7c10 */ /* 0x000fe2000ff3e0ff */
[----:B0-----:R0:W-:Y:S02]  /*7470*/  @P6 STG.E.128 desc[UR6][R2.64], R60 ;  /* 0x0000003c02006986 */ /* 0x0011e4000c101d06 */
[----:B------:R-:W-:Y:S01]  /*7480*/  IMAD.WIDE R8, R15, 0x4, R8 ;  /* 0x000000040f087825 */ /* 0x000fe200078e0208 */
[----:B------:R-:W-:Y:S01]  /*7490*/  PRMT R32, R32, 0x3340, R37 ;  /* 0x0000334020207816 */ /* 0x000fe20000000025 */
[----:B--2---:R0:W-:Y:S01]  /*74a0*/  @P4 STG.E.128 desc[UR6][R4.64], R16 ;  /* 0x0000001004004986 */ /* 0x0041e2000c101d06 */
[----:B------:R-:W-:Y:S02]  /*74b0*/  PRMT R41, R40, 0x3340, R41 ;  /* 0x0000334028297816 */ /* 0x000fe40000000029 */
[----:B------:R-:W-:Y:S01]  /*74c0*/  PRMT R38, R38, 0x3340, R39 ;  /* 0x0000334026267816 */ /* 0x000fe20000000027 */
[----:B---3--:R0:W-:Y:S01]  /*74d0*/  @P3 STG.E.128 desc[UR6][R6.64], R20 ;  /* 0x0000001406003986 */ /* 0x0081e2000c101d06 */
[----:B------:R-:W-:-:S02]  /*74e0*/  PRMT R43, R42, 0x3340, R43 ;  /* 0x000033402a2b7816 */ /* 0x000fc4000000002b */
[----:B------:R-:W-:Y:S01]  /*74f0*/  PRMT R35, R44, 0x3340, R35 ;  /* 0x000033402c237816 */ /* 0x000fe20000000023 */
[----:B----4-:R0:W-:Y:S01]  /*7500*/  @P5 STG.E.128 desc[UR6][R8.64], R56 ;  /* 0x0000003808005986 */ /* 0x0101e2000c101d06 */
[----:B------:R-:W-:Y:S02]  /*7510*/  PRMT R26, R25, 0x3340, R26 ;  /* 0x00003340191a7816 */ /* 0x000fe4000000001a */
[----:B------:R-:W-:Y:S02]  /*7520*/  PRMT R47, R47, 0x3340, R48 ;  /* 0x000033402f2f7816 */ /* 0x000fe40000000030 */
[----:B------:R-:W-:Y:S02]  /*7530*/  PRMT R52, R49, 0x3340, R52 ;  /* 0x0000334031347816 */ /* 0x000fe40000000034 */
[----:B------:R-:W-:Y:S02]  /*7540*/  LEA.HI.X.SX32 R11, R12, UR5, 0x1, P1 ;  /* 0x000000050c0b7c11 */ /* 0x000fe400088f0eff */
[----:B------:R-:W-:-:S02]  /*7550*/  PRMT R24, R32, 0x5410, R41 ;  /* 0x0000541020187816 */ /* 0x000fc40000000029 */
[----:B------:R-:W-:Y:S02]  /*7560*/  PRMT R25, R38, 0x5410, R43 ;  /* 0x0000541026197816 */ /* 0x000fe4000000002b */
[----:B------:R-:W-:Y:S02]  /*7570*/  PRMT R26, R35, 0x5410, R26 ;  /* 0x00005410231a7816 */ /* 0x000fe4000000001a */
[----:B------:R-:W-:Y:S01]  /*7580*/  PRMT R27, R47, 0x5410, R52 ;  /* 0x000054102f1b7816 */ /* 0x000fe20000000034 */
[----:B0-----:R-:W-:Y:S06]  /*7590*/  @!P0 EXIT ;  /* 0x000000000000894d */ /* 0x001fec0003800000 */
[----:B------:R-:W-:Y:S01]  /*75a0*/  STG.E.128 desc[UR6][R10.64], R24 ;  /* 0x000000180a007986 */ /* 0x000fe2000c101d06 */
[----:B------:R-:W-:Y:S05]  /*75b0*/  EXIT ;  /* 0x000000000000794d */ /* 0x000fea0003800000 */
.L_x_0:
[----:B------:R-:W-:-:S00]  /*75c0*/  BRA `(.L_x_0) ;  /* 0xfffffffc00fc7947 */ /* 0x000fc0000383ffff */
[----:B------:R-:W-:-:S00]  /*75d0*/  NOP ;  /* 0x0000000000007918 */ /* 0x000fc00000000000 */
        /* <DEDUP_REMOVED lines=10> */
.L_x_1:


//--------------------- .nv.shared.triton_poi_fused_max_pool2d_with_indices_10 --------------------------
	.section	.nv.shared.triton_poi_fused_max_pool2d_with_indices_10,"aw",@nobits
	.sectionflags	@""
	.align	16
	.zero		1024


//--------------------- .nv.constant0.triton_poi_fused_max_pool2d_with_indices_10 --------------------------
	.section	.nv.constant0.triton_poi_fused_max_pool2d_with_indices_10,"a",@progbits
	.sectionflags	@""
	.align	4
.nv.constant0.triton_poi_fused_max_pool2d_with_indices_10:
	.zero		560
